//
// Generated by NVIDIA NVVM Compiler
//
// Compiler Build ID: CL-36424714
// Cuda compilation tools, release 13.0, V13.0.88
// Based on NVVM 20.0.0
//

.version 9.0
.target sm_100
.address_size 64

	// .globl	_Z18get_image_averagesP6uchar3iii
.global .align 4 .u32 gpu_average_r;
.global .align 4 .u32 gpu_average_g;
.global .align 4 .u32 gpu_average_b;
.global .align 8 .u64 gpu_total_r;
.global .align 8 .u64 gpu_total_g;
.global .align 8 .u64 gpu_total_b;

.visible .entry _Z18get_image_averagesP6uchar3iii(
	.param .u64 .ptr .align 1 _Z18get_image_averagesP6uchar3iii_param_0,
	.param .u32 _Z18get_image_averagesP6uchar3iii_param_1,
	.param .u32 _Z18get_image_averagesP6uchar3iii_param_2,
	.param .u32 _Z18get_image_averagesP6uchar3iii_param_3
)
{
	.reg .b32 	%r<5>;
	.reg .b64 	%rd<11>;

	ld.param.u64 	%rd1, [_Z18get_image_averagesP6uchar3iii_param_0];
	cvta.to.global.u64 	%rd2, %rd1;
	mov.u32 	%r1, %ctaid.x;
	mov.u32 	%r2, %ntid.x;
	mov.u32 	%r3, %tid.x;
	mad.lo.s32 	%r4, %r1, %r2, %r3;
	mul.wide.u32 	%rd3, %r4, 3;
	add.s64 	%rd4, %rd2, %rd3;
	ld.global.u8 	%rd5, [%rd4];
	atom.global.add.u64 	%rd6, [gpu_total_r], %rd5;
	ld.global.u8 	%rd7, [%rd4+1];
	atom.global.add.u64 	%rd8, [gpu_total_g], %rd7;
	ld.global.u8 	%rd9, [%rd4+2];
	atom.global.add.u64 	%rd10, [gpu_total_b], %rd9;
	ret;

}
	// .globl	_Z19cuda_image_pixelizeP6uchar3iii
.visible .entry _Z19cuda_image_pixelizeP6uchar3iii(
	.param .u64 .ptr .align 1 _Z19cuda_image_pixelizeP6uchar3iii_param_0,
	.param .u32 _Z19cuda_image_pixelizeP6uchar3iii_param_1,
	.param .u32 _Z19cuda_image_pixelizeP6uchar3iii_param_2,
	.param .u32 _Z19cuda_image_pixelizeP6uchar3iii_param_3
)
{
	.reg .pred 	%p<25>;
	.reg .b16 	%rs<4>;
	.reg .b32 	%r<320>;
	.reg .b32 	%f<15>;
	.reg .b64 	%rd<64>;

	ld.param.u64 	%rd5, [_Z19cuda_image_pixelizeP6uchar3iii_param_0];
	ld.param.u32 	%r83, [_Z19cuda_image_pixelizeP6uchar3iii_param_2];
	ld.param.u32 	%r84, [_Z19cuda_image_pixelizeP6uchar3iii_param_3];
	cvta.to.global.u64 	%rd1, %rd5;
	mov.u32 	%r85, %tid.x;
	mov.u32 	%r86, %ctaid.x;
	mov.u32 	%r87, %ntid.x;
	mov.u32 	%r88, %tid.y;
	mov.u32 	%r89, %ctaid.y;
	mov.u32 	%r90, %ntid.y;
	mad.lo.s32 	%r1, %r89, %r90, %r88;
	mov.u32 	%r91, %nctaid.x;
	mad.lo.s32 	%r92, %r1, %r91, %r86;
	mad.lo.s32 	%r2, %r92, %r87, %r85;
	setp.eq.s32 	%p1, %r2, 0;
	@%p1 bra 	$L__BB1_2;
	rem.s32 	%r93, %r2, %r84;
	setp.ne.s32 	%p2, %r93, 0;
	@%p2 bra 	$L__BB1_35;
$L__BB1_2:
	setp.eq.s32 	%p3, %r1, 0;
	@%p3 bra 	$L__BB1_4;
	rem.s32 	%r94, %r1, %r84;
	setp.ne.s32 	%p4, %r94, 0;
	@%p4 bra 	$L__BB1_35;
$L__BB1_4:
	setp.lt.s32 	%p5, %r84, 1;
	mov.f32 	%f12, 0f00000000;
	mov.f32 	%f13, %f12;
	mov.f32 	%f14, %f12;
	@%p5 bra 	$L__BB1_21;
	and.b32  	%r3, %r84, 15;
	add.s32 	%r4, %r3, -1;
	and.b32  	%r5, %r84, 7;
	add.s32 	%r6, %r5, -1;
	and.b32  	%r7, %r84, 2147483632;
	and.b32  	%r8, %r84, 3;
	mov.b32 	%r282, 0;
	mul.wide.s32 	%rd3, %r83, 3;
	mov.u32 	%r313, %r282;
	mov.u32 	%r312, %r282;
	mov.u32 	%r311, %r282;
$L__BB1_6:
	setp.lt.u32 	%p6, %r84, 16;
	add.s32 	%r13, %r282, %r2;
	mov.b32 	%r300, 0;
	@%p6 bra 	$L__BB1_9;
	mov.b32 	%r286, 0;
$L__BB1_8:
	.pragma "nounroll";
	mad.lo.s32 	%r99, %r286, %r83, %r13;
	mul.wide.s32 	%rd6, %r99, 3;
	add.s64 	%rd7, %rd1, %rd6;
	ld.global.u8 	%r100, [%rd7];
	ld.global.u8 	%r101, [%rd7+1];
	ld.global.u8 	%r102, [%rd7+2];
	add.s32 	%r103, %r311, %r100;
	add.s32 	%r104, %r312, %r101;
	add.s32 	%r105, %r313, %r102;
	add.s64 	%rd9, %rd7, %rd3;
	ld.global.u8 	%r106, [%rd9];
	ld.global.u8 	%r107, [%rd9+1];
	ld.global.u8 	%r108, [%rd9+2];
	add.s32 	%r109, %r103, %r106;
	add.s32 	%r110, %r104, %r107;
	add.s32 	%r111, %r105, %r108;
	add.s64 	%rd10, %rd9, %rd3;
	ld.global.u8 	%r112, [%rd10];
	ld.global.u8 	%r113, [%rd10+1];
	ld.global.u8 	%r114, [%rd10+2];
	add.s32 	%r115, %r109, %r112;
	add.s32 	%r116, %r110, %r113;
	add.s32 	%r117, %r111, %r114;
	add.s64 	%rd11, %rd10, %rd3;
	ld.global.u8 	%r118, [%rd11];
	ld.global.u8 	%r119, [%rd11+1];
	ld.global.u8 	%r120, [%rd11+2];
	add.s32 	%r121, %r115, %r118;
	add.s32 	%r122, %r116, %r119;
	add.s32 	%r123, %r117, %r120;
	add.s64 	%rd12, %rd11, %rd3;
	ld.global.u8 	%r124, [%rd12];
	ld.global.u8 	%r125, [%rd12+1];
	ld.global.u8 	%r126, [%rd12+2];
	add.s32 	%r127, %r121, %r124;
	add.s32 	%r128, %r122, %r125;
	add.s32 	%r129, %r123, %r126;
	add.s64 	%rd13, %rd12, %rd3;
	ld.global.u8 	%r130, [%rd13];
	ld.global.u8 	%r131, [%rd13+1];
	ld.global.u8 	%r132, [%rd13+2];
	add.s32 	%r133, %r127, %r130;
	add.s32 	%r134, %r128, %r131;
	add.s32 	%r135, %r129, %r132;
	add.s64 	%rd14, %rd13, %rd3;
	ld.global.u8 	%r136, [%rd14];
	ld.global.u8 	%r137, [%rd14+1];
	ld.global.u8 	%r138, [%rd14+2];
	add.s32 	%r139, %r133, %r136;
	add.s32 	%r140, %r134, %r137;
	add.s32 	%r141, %r135, %r138;
	add.s64 	%rd15, %rd14, %rd3;
	ld.global.u8 	%r142, [%rd15];
	ld.global.u8 	%r143, [%rd15+1];
	ld.global.u8 	%r144, [%rd15+2];
	add.s32 	%r145, %r139, %r142;
	add.s32 	%r146, %r140, %r143;
	add.s32 	%r147, %r141, %r144;
	add.s64 	%rd16, %rd15, %rd3;
	ld.global.u8 	%r148, [%rd16];
	ld.global.u8 	%r149, [%rd16+1];
	ld.global.u8 	%r150, [%rd16+2];
	add.s32 	%r151, %r145, %r148;
	add.s32 	%r152, %r146, %r149;
	add.s32 	%r153, %r147, %r150;
	add.s64 	%rd17, %rd16, %rd3;
	ld.global.u8 	%r154, [%rd17];
	ld.global.u8 	%r155, [%rd17+1];
	ld.global.u8 	%r156, [%rd17+2];
	add.s32 	%r157, %r151, %r154;
	add.s32 	%r158, %r152, %r155;
	add.s32 	%r159, %r153, %r156;
	add.s64 	%rd18, %rd17, %rd3;
	ld.global.u8 	%r160, [%rd18];
	ld.global.u8 	%r161, [%rd18+1];
	ld.global.u8 	%r162, [%rd18+2];
	add.s32 	%r163, %r157, %r160;
	add.s32 	%r164, %r158, %r161;
	add.s32 	%r165, %r159, %r162;
	add.s64 	%rd19, %rd18, %rd3;
	ld.global.u8 	%r166, [%rd19];
	ld.global.u8 	%r167, [%rd19+1];
	ld.global.u8 	%r168, [%rd19+2];
	add.s32 	%r169, %r163, %r166;
	add.s32 	%r170, %r164, %r167;
	add.s32 	%r171, %r165, %r168;
	add.s64 	%rd20, %rd19, %rd3;
	ld.global.u8 	%r172, [%rd20];
	ld.global.u8 	%r173, [%rd20+1];
	ld.global.u8 	%r174, [%rd20+2];
	add.s32 	%r175, %r169, %r172;
	add.s32 	%r176, %r170, %r173;
	add.s32 	%r177, %r171, %r174;
	add.s64 	%rd21, %rd20, %rd3;
	ld.global.u8 	%r178, [%rd21];
	ld.global.u8 	%r179, [%rd21+1];
	ld.global.u8 	%r180, [%rd21+2];
	add.s32 	%r181, %r175, %r178;
	add.s32 	%r182, %r176, %r179;
	add.s32 	%r183, %r177, %r180;
	add.s64 	%rd22, %rd21, %rd3;
	ld.global.u8 	%r184, [%rd22];
	ld.global.u8 	%r185, [%rd22+1];
	ld.global.u8 	%r186, [%rd22+2];
	add.s32 	%r187, %r181, %r184;
	add.s32 	%r188, %r182, %r185;
	add.s32 	%r189, %r183, %r186;
	add.s64 	%rd23, %rd22, %rd3;
	ld.global.u8 	%r190, [%rd23];
	ld.global.u8 	%r191, [%rd23+1];
	ld.global.u8 	%r192, [%rd23+2];
	add.s32 	%r311, %r187, %r190;
	add.s32 	%r312, %r188, %r191;
	add.s32 	%r313, %r189, %r192;
	add.s32 	%r286, %r286, 16;
	setp.ne.s32 	%p7, %r286, %r7;
	mov.u32 	%r300, %r7;
	@%p7 bra 	$L__BB1_8;
$L__BB1_9:
	setp.eq.s32 	%p8, %r3, 0;
	@%p8 bra 	$L__BB1_19;
	setp.lt.u32 	%p9, %r4, 7;
	@%p9 bra 	$L__BB1_12;
	mad.lo.s32 	%r194, %r300, %r83, %r13;
	mul.wide.s32 	%rd24, %r194, 3;
	add.s64 	%rd25, %rd1, %rd24;
	ld.global.u8 	%r195, [%rd25];
	ld.global.u8 	%r196, [%rd25+1];
	ld.global.u8 	%r197, [%rd25+2];
	add.s32 	%r198, %r311, %r195;
	add.s32 	%r199, %r312, %r196;
	add.s32 	%r200, %r313, %r197;
	add.s64 	%rd27, %rd25, %rd3;
	ld.global.u8 	%r201, [%rd27];
	ld.global.u8 	%r202, [%rd27+1];
	ld.global.u8 	%r203, [%rd27+2];
	add.s32 	%r204, %r198, %r201;
	add.s32 	%r205, %r199, %r202;
	add.s32 	%r206, %r200, %r203;
	add.s64 	%rd28, %rd27, %rd3;
	ld.global.u8 	%r207, [%rd28];
	ld.global.u8 	%r208, [%rd28+1];
	ld.global.u8 	%r209, [%rd28+2];
	add.s32 	%r210, %r204, %r207;
	add.s32 	%r211, %r205, %r208;
	add.s32 	%r212, %r206, %r209;
	add.s64 	%rd29, %rd28, %rd3;
	ld.global.u8 	%r213, [%rd29];
	ld.global.u8 	%r214, [%rd29+1];
	ld.global.u8 	%r215, [%rd29+2];
	add.s32 	%r216, %r210, %r213;
	add.s32 	%r217, %r211, %r214;
	add.s32 	%r218, %r212, %r215;
	add.s64 	%rd30, %rd29, %rd3;
	ld.global.u8 	%r219, [%rd30];
	ld.global.u8 	%r220, [%rd30+1];
	ld.global.u8 	%r221, [%rd30+2];
	add.s32 	%r222, %r216, %r219;
	add.s32 	%r223, %r217, %r220;
	add.s32 	%r224, %r218, %r221;
	add.s64 	%rd31, %rd30, %rd3;
	ld.global.u8 	%r225, [%rd31];
	ld.global.u8 	%r226, [%rd31+1];
	ld.global.u8 	%r227, [%rd31+2];
	add.s32 	%r228, %r222, %r225;
	add.s32 	%r229, %r223, %r226;
	add.s32 	%r230, %r224, %r227;
	add.s64 	%rd32, %rd31, %rd3;
	ld.global.u8 	%r231, [%rd32];
	ld.global.u8 	%r232, [%rd32+1];
	ld.global.u8 	%r233, [%rd32+2];
	add.s32 	%r234, %r228, %r231;
	add.s32 	%r235, %r229, %r232;
	add.s32 	%r236, %r230, %r233;
	add.s64 	%rd33, %rd32, %rd3;
	ld.global.u8 	%r237, [%rd33];
	ld.global.u8 	%r238, [%rd33+1];
	ld.global.u8 	%r239, [%rd33+2];
	add.s32 	%r311, %r234, %r237;
	add.s32 	%r312, %r235, %r238;
	add.s32 	%r313, %r236, %r239;
	add.s32 	%r300, %r300, 8;
$L__BB1_12:
	setp.eq.s32 	%p10, %r5, 0;
	@%p10 bra 	$L__BB1_19;
	setp.lt.u32 	%p11, %r6, 3;
	@%p11 bra 	$L__BB1_15;
	mad.lo.s32 	%r241, %r300, %r83, %r13;
	mul.wide.s32 	%rd34, %r241, 3;
	add.s64 	%rd35, %rd1, %rd34;
	ld.global.u8 	%r242, [%rd35];
	ld.global.u8 	%r243, [%rd35+1];
	ld.global.u8 	%r244, [%rd35+2];
	add.s32 	%r245, %r311, %r242;
	add.s32 	%r246, %r312, %r243;
	add.s32 	%r247, %r313, %r244;
	add.s64 	%rd37, %rd35, %rd3;
	ld.global.u8 	%r248, [%rd37];
	ld.global.u8 	%r249, [%rd37+1];
	ld.global.u8 	%r250, [%rd37+2];
	add.s32 	%r251, %r245, %r248;
	add.s32 	%r252, %r246, %r249;
	add.s32 	%r253, %r247, %r250;
	add.s64 	%rd38, %rd37, %rd3;
	ld.global.u8 	%r254, [%rd38];
	ld.global.u8 	%r255, [%rd38+1];
	ld.global.u8 	%r256, [%rd38+2];
	add.s32 	%r257, %r251, %r254;
	add.s32 	%r258, %r252, %r255;
	add.s32 	%r259, %r253, %r256;
	add.s64 	%rd39, %rd38, %rd3;
	ld.global.u8 	%r260, [%rd39];
	ld.global.u8 	%r261, [%rd39+1];
	ld.global.u8 	%r262, [%rd39+2];
	add.s32 	%r311, %r257, %r260;
	add.s32 	%r312, %r258, %r261;
	add.s32 	%r313, %r259, %r262;
	add.s32 	%r300, %r300, 4;
$L__BB1_15:
	setp.eq.s32 	%p12, %r8, 0;
	@%p12 bra 	$L__BB1_19;
	setp.eq.s32 	%p13, %r8, 1;
	mad.lo.s32 	%r263, %r300, %r83, %r13;
	mul.wide.s32 	%rd40, %r263, 3;
	add.s64 	%rd2, %rd1, %rd40;
	ld.global.u8 	%r264, [%rd2];
	ld.global.u8 	%r265, [%rd2+1];
	ld.global.u8 	%r266, [%rd2+2];
	add.s32 	%r311, %r311, %r264;
	add.s32 	%r312, %r312, %r265;
	add.s32 	%r313, %r313, %r266;
	@%p13 bra 	$L__BB1_19;
	setp.eq.s32 	%p14, %r8, 2;
	add.s64 	%rd4, %rd2, %rd3;
	ld.global.u8 	%r267, [%rd4];
	ld.global.u8 	%r268, [%rd4+1];
	ld.global.u8 	%r269, [%rd4+2];
	add.s32 	%r311, %r311, %r267;
	add.s32 	%r312, %r312, %r268;
	add.s32 	%r313, %r313, %r269;
	@%p14 bra 	$L__BB1_19;
	add.s64 	%rd41, %rd4, %rd3;
	ld.global.u8 	%r270, [%rd41];
	ld.global.u8 	%r271, [%rd41+1];
	ld.global.u8 	%r272, [%rd41+2];
	add.s32 	%r311, %r311, %r270;
	add.s32 	%r312, %r312, %r271;
	add.s32 	%r313, %r313, %r272;
$L__BB1_19:
	add.s32 	%r282, %r282, 1;
	setp.ne.s32 	%p15, %r282, %r84;
	@%p15 bra 	$L__BB1_6;
	cvt.rn.f32.s32 	%f12, %r311;
	cvt.rn.f32.s32 	%f13, %r312;
	cvt.rn.f32.s32 	%f14, %r313;
$L__BB1_21:
	setp.lt.s32 	%p16, %r84, 1;
	bar.sync 	0;
	@%p16 bra 	$L__BB1_35;
	mul.lo.s32 	%r274, %r84, %r84;
	cvt.rn.f32.u32 	%f8, %r274;
	div.rn.f32 	%f9, %f12, %f8;
	cvt.rzi.u32.f32 	%r275, %f9;
	cvt.u16.u32 	%rs1, %r275;
	div.rn.f32 	%f10, %f13, %f8;
	cvt.rzi.u32.f32 	%r276, %f10;
	cvt.u16.u32 	%rs2, %r276;
	div.rn.f32 	%f11, %f14, %f8;
	cvt.rzi.u32.f32 	%r277, %f11;
	cvt.u16.u32 	%rs3, %r277;
	and.b32  	%r64, %r84, 7;
	add.s32 	%r65, %r64, -1;
	and.b32  	%r66, %r84, 3;
	and.b32  	%r67, %r84, 2147483640;
	and.b32  	%r68, %r84, 1;
	neg.s32 	%r69, %r67;
	shl.b32 	%r70, %r83, 3;
	mov.b32 	%r314, 0;
	mul.wide.s32 	%rd60, %r83, 3;
$L__BB1_23:
	setp.lt.u32 	%p17, %r84, 8;
	add.s32 	%r72, %r314, %r2;
	mov.b32 	%r318, 0;
	@%p17 bra 	$L__BB1_26;
	mov.u32 	%r315, %r72;
	mov.u32 	%r316, %r69;
$L__BB1_25:
	.pragma "nounroll";
	mul.wide.s32 	%rd42, %r315, 3;
	add.s64 	%rd43, %rd1, %rd42;
	st.global.u8 	[%rd43], %rs1;
	st.global.u8 	[%rd43+1], %rs2;
	st.global.u8 	[%rd43+2], %rs3;
	add.s64 	%rd45, %rd43, %rd60;
	st.global.u8 	[%rd45], %rs1;
	st.global.u8 	[%rd45+1], %rs2;
	st.global.u8 	[%rd45+2], %rs3;
	add.s64 	%rd46, %rd45, %rd60;
	st.global.u8 	[%rd46], %rs1;
	st.global.u8 	[%rd46+1], %rs2;
	st.global.u8 	[%rd46+2], %rs3;
	add.s64 	%rd47, %rd46, %rd60;
	st.global.u8 	[%rd47], %rs1;
	st.global.u8 	[%rd47+1], %rs2;
	st.global.u8 	[%rd47+2], %rs3;
	add.s64 	%rd48, %rd47, %rd60;
	st.global.u8 	[%rd48], %rs1;
	st.global.u8 	[%rd48+1], %rs2;
	st.global.u8 	[%rd48+2], %rs3;
	add.s64 	%rd49, %rd48, %rd60;
	st.global.u8 	[%rd49], %rs1;
	st.global.u8 	[%rd49+1], %rs2;
	st.global.u8 	[%rd49+2], %rs3;
	add.s64 	%rd50, %rd49, %rd60;
	st.global.u8 	[%rd50], %rs1;
	st.global.u8 	[%rd50+1], %rs2;
	st.global.u8 	[%rd50+2], %rs3;
	add.s64 	%rd51, %rd50, %rd60;
	st.global.u8 	[%rd51], %rs1;
	st.global.u8 	[%rd51+1], %rs2;
	st.global.u8 	[%rd51+2], %rs3;
	add.s32 	%r316, %r316, 8;
	add.s32 	%r315, %r315, %r70;
	setp.ne.s32 	%p18, %r316, 0;
	mov.u32 	%r318, %r67;
	@%p18 bra 	$L__BB1_25;
$L__BB1_26:
	setp.eq.s32 	%p19, %r64, 0;
	@%p19 bra 	$L__BB1_34;
	setp.lt.u32 	%p20, %r65, 3;
	@%p20 bra 	$L__BB1_29;
	mad.lo.s32 	%r279, %r318, %r83, %r72;
	mul.wide.s32 	%rd52, %r279, 3;
	add.s64 	%rd53, %rd1, %rd52;
	st.global.u8 	[%rd53], %rs1;
	st.global.u8 	[%rd53+1], %rs2;
	st.global.u8 	[%rd53+2], %rs3;
	add.s64 	%rd55, %rd53, %rd60;
	st.global.u8 	[%rd55], %rs1;
	st.global.u8 	[%rd55+1], %rs2;
	st.global.u8 	[%rd55+2], %rs3;
	add.s64 	%rd56, %rd55, %rd60;
	st.global.u8 	[%rd56], %rs1;
	st.global.u8 	[%rd56+1], %rs2;
	st.global.u8 	[%rd56+2], %rs3;
	add.s64 	%rd57, %rd56, %rd60;
	st.global.u8 	[%rd57], %rs1;
	st.global.u8 	[%rd57+1], %rs2;
	st.global.u8 	[%rd57+2], %rs3;
	add.s32 	%r318, %r318, 4;
$L__BB1_29:
	setp.eq.s32 	%p21, %r66, 0;
	@%p21 bra 	$L__BB1_34;
	setp.eq.s32 	%p22, %r66, 1;
	@%p22 bra 	$L__BB1_32;
	mad.lo.s32 	%r280, %r318, %r83, %r72;
	mul.wide.s32 	%rd58, %r280, 3;
	add.s64 	%rd59, %rd1, %rd58;
	st.global.u8 	[%rd59], %rs1;
	st.global.u8 	[%rd59+1], %rs2;
	st.global.u8 	[%rd59+2], %rs3;
	add.s64 	%rd61, %rd59, %rd60;
	st.global.u8 	[%rd61], %rs1;
	st.global.u8 	[%rd61+1], %rs2;
	st.global.u8 	[%rd61+2], %rs3;
	add.s32 	%r318, %r318, 2;
$L__BB1_32:
	setp.eq.s32 	%p23, %r68, 0;
	@%p23 bra 	$L__BB1_34;
	mad.lo.s32 	%r281, %r318, %r83, %r72;
	mul.wide.s32 	%rd62, %r281, 3;
	add.s64 	%rd63, %rd1, %rd62;
	st.global.u8 	[%rd63], %rs1;
	st.global.u8 	[%rd63+1], %rs2;
	st.global.u8 	[%rd63+2], %rs3;
$L__BB1_34:
	add.s32 	%r314, %r314, 1;
	setp.ne.s32 	%p24, %r314, %r84;
	@%p24 bra 	$L__BB1_23;
$L__BB1_35:
	ret;

}


// ===== COMPILED SASS (sm_100) =====

	.target	sm_100

	.elftype	@"ET_EXEC"


//--------------------- .note.nv.tkinfo           --------------------------
	.section	.note.nv.tkinfo,"",@"SHT_NOTE"
	.sectionflags	@"SHF_NOTE_NV_TKINFO"
	.tkinfo
        /*0018*/ 	.word	0x00000002
        /*0030*/ 	.string	""
        /*0030*/ 	.string	"ptxas"
        /*0030*/ 	.string	"Cuda compilation tools, release 13.0, V13.0.88"
        /*0030*/ 	.string	"Build cuda_13.0.r13.0/compiler.36424714_0"
        /*0030*/ 	.string	"-arch sm_100 -m 64 "



//--------------------- .note.nv.cuinfo           --------------------------
	.section	.note.nv.cuinfo,"",@"SHT_NOTE"
	.sectionflags	@"SHF_NOTE_NV_CUINFO"
        /*0018*/ 	.short	0x0002
        /*001a*/ 	.short	0x0064
        /*001c*/ 	.short	0x0082
	.zero		2


//--------------------- .nv.info                  --------------------------
	.section	.nv.info,"",@"SHT_CUDA_INFO"
	.align	4


	//----- nvinfo : EIATTR_REGCOUNT
	.align		4
        /*0000*/ 	.byte	0x04, 0x2f
        /*0002*/ 	.short	(.L_7 - .L_6)
	.align		4
.L_6:
        /*0004*/ 	.word	index@(_Z18get_image_averagesP6uchar3iii)
        /*0008*/ 	.word	0x00000012


	//----- nvinfo : EIATTR_FRAME_SIZE
	.align		4
.L_7:
        /*000c*/ 	.byte	0x04, 0x11
        /*000e*/ 	.short	(.L_9 - .L_8)
	.align		4
.L_8:
        /*0010*/ 	.word	index@(_Z18get_image_averagesP6uchar3iii)
        /*0014*/ 	.word	0x00000000


	//----- nvinfo : EIATTR_REGCOUNT
	.align		4
.L_9:
        /*0018*/ 	.byte	0x04, 0x2f
        /*001a*/ 	.short	(.L_11 - .L_10)
	.align		4
.L_10:
        /*001c*/ 	.word	index@(_Z19cuda_image_pixelizeP6uchar3iii)
        /*0020*/ 	.word	0x00000020


	//----- nvinfo : EIATTR_FRAME_SIZE
	.align		4
.L_11:
        /*0024*/ 	.byte	0x04, 0x11
        /*0026*/ 	.short	(.L_13 - .L_12)
	.align		4
.L_12:
        /*0028*/ 	.word	index@($__internal_0_$__cuda_sm3x_div_rn_noftz_f32_slowpath)
        /*002c*/ 	.word	0x00000000


	//----- nvinfo : EIATTR_FRAME_SIZE
	.align		4
.L_13:
        /*0030*/ 	.byte	0x04, 0x11
        /*0032*/ 	.short	(.L_15 - .L_14)
	.align		4
.L_14:
        /*0034*/ 	.word	index@(_Z19cuda_image_pixelizeP6uchar3iii)
        /*0038*/ 	.word	0x00000000


	//----- nvinfo : EIATTR_MIN_STACK_SIZE
	.align		4
.L_15:
        /*003c*/ 	.byte	0x04, 0x12
        /*003e*/ 	.short	(.L_17 - .L_16)
	.align		4
.L_16:
        /*0040*/ 	.word	index@(_Z19cuda_image_pixelizeP6uchar3iii)
        /*0044*/ 	.word	0x00000000


	//----- nvinfo : EIATTR_MIN_STACK_SIZE
	.align		4
.L_17:
        /*0048*/ 	.byte	0x04, 0x12
        /*004a*/ 	.short	(.L_19 - .L_18)
	.align		4
.L_18:
        /*004c*/ 	.word	index@(_Z18get_image_averagesP6uchar3iii)
        /*0050*/ 	.word	0x00000000
.L_19:


//--------------------- .nv.compat                --------------------------
	.section	.nv.compat,"",@"SHT_CUDA_COMPAT_INFO"
	.align	4
        /*0000*/ 	.byte	0x02, 0x09, 0x00, 0x00, 0x02, 0x02, 0x01, 0x00, 0x02, 0x05, 0x05, 0x00, 0x03, 0x07, 0x01, 0x01
        /*0010*/ 	.byte	0x02, 0x03, 0x00, 0x00, 0x02, 0x06, 0x01, 0x00, 0x04, 0x0b, 0x08, 0x00, 0x01, 0x00, 0x00, 0x00
        /*0020*/ 	.byte	0x00, 0x00, 0x00, 0x00


//--------------------- .nv.info._Z19cuda_image_pixelizeP6uchar3iii --------------------------
	.section	.nv.info._Z19cuda_image_pixelizeP6uchar3iii,"",@"SHT_CUDA_INFO"
	.sectionflags	@""
	.align	4


	//----- nvinfo : EIATTR_CUDA_API_VERSION
	.align		4
        /*0000*/ 	.byte	0x04, 0x37
        /*0002*/ 	.short	(.L_21 - .L_20)
.L_20:
        /*0004*/ 	.word	0x00000082


	//----- nvinfo : EIATTR_KPARAM_INFO
	.align		4
.L_21:
        /*0008*/ 	.byte	0x04, 0x17
        /*000a*/ 	.short	(.L_23 - .L_22)
.L_22:
        /*000c*/ 	.word	0x00000000
        /*0010*/ 	.short	0x0003
        /*0012*/ 	.short	0x0010
        /*0014*/ 	.byte	0x00, 0xf0, 0x11, 0x00


	//----- nvinfo : EIATTR_KPARAM_INFO
	.align		4
.L_23:
        /*0018*/ 	.byte	0x04, 0x17
        /*001a*/ 	.short	(.L_25 - .L_24)
.L_24:
        /*001c*/ 	.word	0x00000000
        /*0020*/ 	.short	0x0002
        /*0022*/ 	.short	0x000c
        /*0024*/ 	.byte	0x00, 0xf0, 0x11, 0x00


	//----- nvinfo : EIATTR_KPARAM_INFO
	.align		4
.L_25:
        /*0028*/ 	.byte	0x04, 0x17
        /*002a*/ 	.short	(.L_27 - .L_26)
.L_26:
        /*002c*/ 	.word	0x00000000
        /*0030*/ 	.short	0x0001
        /*0032*/ 	.short	0x0008
        /*0034*/ 	.byte	0x00, 0xf0, 0x11, 0x00


	//----- nvinfo : EIATTR_KPARAM_INFO
	.align		4
.L_27:
        /*0038*/ 	.byte	0x04, 0x17
        /*003a*/ 	.short	(.L_29 - .L_28)
.L_28:
        /*003c*/ 	.word	0x00000000
        /*0040*/ 	.short	0x0000
        /*0042*/ 	.short	0x0000
        /*0044*/ 	.byte	0x00, 0xf5, 0x21, 0x00


	//----- nvinfo : EIATTR_SPARSE_MMA_MASK
	.align		4
.L_29:
        /*0048*/ 	.byte	0x03, 0x50
        /*004a*/ 	.short	0x0000


	//----- nvinfo : EIATTR_MAXREG_COUNT
	.align		4
        /*004c*/ 	.byte	0x03, 0x1b
        /*004e*/ 	.short	0x00ff


	//----- nvinfo : EIATTR_NUM_BARRIERS
	.align		4
        /*0050*/ 	.byte	0x02, 0x4c
        /*0052*/ 	.byte	0x01
	.zero		1


	//----- nvinfo : EIATTR_MERCURY_ISA_VERSION
	.align		4
        /*0054*/ 	.byte	0x03, 0x5f
        /*0056*/ 	.short	0x0101


	//----- nvinfo : EIATTR_VRC_CTA_INIT_COUNT
	.align		4
        /*0058*/ 	.byte	0x02, 0x4a
	.zero		1
	.zero		1


	//----- nvinfo : EIATTR_EXIT_INSTR_OFFSETS
	.align		4
        /*005c*/ 	.byte	0x04, 0x1c
        /*005e*/ 	.short	(.L_31 - .L_30)


	//   ....[0]....
.L_30:
        /*0060*/ 	.word	0x00000260


	//   ....[1]....
        /*0064*/ 	.word	0x00000430


	//   ....[2]....
        /*0068*/ 	.word	0x00001330


	//   ....[3]....
        /*006c*/ 	.word	0x00001cb0


	//----- nvinfo : EIATTR_CRS_STACK_SIZE
	.align		4
.L_31:
        /*0070*/ 	.byte	0x04, 0x1e
        /*0072*/ 	.short	(.L_33 - .L_32)
.L_32:
        /*0074*/ 	.word	0x00000000


	//----- nvinfo : EIATTR_CBANK_PARAM_SIZE
	.align		4
.L_33:
        /*0078*/ 	.byte	0x03, 0x19
        /*007a*/ 	.short	0x0014


	//----- nvinfo : EIATTR_PARAM_CBANK
	.align		4
        /*007c*/ 	.byte	0x04, 0x0a
        /*007e*/ 	.short	(.L_35 - .L_34)
	.align		4
.L_34:
        /*0080*/ 	.word	index@(.nv.constant0._Z19cuda_image_pixelizeP6uchar3iii)
        /*0084*/ 	.short	0x0380
        /*0086*/ 	.short	0x0014


	//----- nvinfo : EIATTR_SW_WAR
	.align		4
.L_35:
        /*0088*/ 	.byte	0x04, 0x36
        /*008a*/ 	.short	(.L_37 - .L_36)
.L_36:
        /*008c*/ 	.word	0x00000008
.L_37:


//--------------------- .nv.info._Z18get_image_averagesP6uchar3iii --------------------------
	.section	.nv.info._Z18get_image_averagesP6uchar3iii,"",@"SHT_CUDA_INFO"
	.sectionflags	@""
	.align	4


	//----- nvinfo : EIATTR_CUDA_API_VERSION
	.align		4
        /*0000*/ 	.byte	0x04, 0x37
        /*0002*/ 	.short	(.L_39 - .L_38)
.L_38:
        /*0004*/ 	.word	0x00000082


	//----- nvinfo : EIATTR_KPARAM_INFO
	.align		4
.L_39:
        /*0008*/ 	.byte	0x04, 0x17
        /*000a*/ 	.short	(.L_41 - .L_40)
.L_40:
        /*000c*/ 	.word	0x00000000
        /*0010*/ 	.short	0x0003
        /*0012*/ 	.short	0x0010
        /*0014*/ 	.byte	0x00, 0xf0, 0x11, 0x00


	//----- nvinfo : EIATTR_KPARAM_INFO
	.align		4
.L_41:
        /*0018*/ 	.byte	0x04, 0x17
        /*001a*/ 	.short	(.L_43 - .L_42)
.L_42:
        /*001c*/ 	.word	0x00000000
        /*0020*/ 	.short	0x0002
        /*0022*/ 	.short	0x000c
        /*0024*/ 	.byte	0x00, 0xf0, 0x11, 0x00


	//----- nvinfo : EIATTR_KPARAM_INFO
	.align		4
.L_43:
        /*0028*/ 	.byte	0x04, 0x17
        /*002a*/ 	.short	(.L_45 - .L_44)
.L_44:
        /*002c*/ 	.word	0x00000000
        /*0030*/ 	.short	0x0001
        /*0032*/ 	.short	0x0008
        /*0034*/ 	.byte	0x00, 0xf0, 0x11, 0x00


	//----- nvinfo : EIATTR_KPARAM_INFO
	.align		4
.L_45:
        /*0038*/ 	.byte	0x04, 0x17
        /*003a*/ 	.short	(.L_47 - .L_46)
.L_46:
        /*003c*/ 	.word	0x00000000
        /*0040*/ 	.short	0x0000
        /*0042*/ 	.short	0x0000
        /*0044*/ 	.byte	0x00, 0xf5, 0x21, 0x00


	//----- nvinfo : EIATTR_SPARSE_MMA_MASK
	.align		4
.L_47:
        /*0048*/ 	.byte	0x03, 0x50
        /*004a*/ 	.short	0x0000


	//----- nvinfo : EIATTR_MAXREG_COUNT
	.align		4
        /*004c*/ 	.byte	0x03, 0x1b
        /*004e*/ 	.short	0x00ff


	//----- nvinfo : EIATTR_MERCURY_ISA_VERSION
	.align		4
        /*0050*/ 	.byte	0x03, 0x5f
        /*0052*/ 	.short	0x0101


	//----- nvinfo : EIATTR_VRC_CTA_INIT_COUNT
	.align		4
        /*0054*/ 	.byte	0x02, 0x4a
	.zero		1
	.zero		1


	//----- nvinfo : EIATTR_EXIT_INSTR_OFFSETS
	.align		4
        /*0058*/ 	.byte	0x04, 0x1c
        /*005a*/ 	.short	(.L_49 - .L_48)


	//   ....[0]....
.L_48:
        /*005c*/ 	.word	0x00000140


	//----- nvinfo : EIATTR_CBANK_PARAM_SIZE
	.align		4
.L_49:
        /*0060*/ 	.byte	0x03, 0x19
        /*0062*/ 	.short	0x0014


	//----- nvinfo : EIATTR_PARAM_CBANK
	.align		4
        /*0064*/ 	.byte	0x04, 0x0a
        /*0066*/ 	.short	(.L_51 - .L_50)
	.align		4
.L_50:
        /*0068*/ 	.word	index@(.nv.constant0._Z18get_image_averagesP6uchar3iii)
        /*006c*/ 	.short	0x0380
        /*006e*/ 	.short	0x0014


	//----- nvinfo : EIATTR_SW_WAR
	.align		4
.L_51:
        /*0070*/ 	.byte	0x04, 0x36
        /*0072*/ 	.short	(.L_53 - .L_52)
.L_52:
        /*0074*/ 	.word	0x00000008
.L_53:


//--------------------- .nv.callgraph             --------------------------
	.section	.nv.callgraph,"",@"SHT_CUDA_CALLGRAPH"
	.align	4
	.sectionentsize	8
	.align		4
        /*0000*/ 	.word	0x00000000
	.align		4
        /*0004*/ 	.word	0xffffffff
	.align		4
        /*0008*/ 	.word	0x00000000
	.align		4
        /*000c*/ 	.word	0xfffffffe
	.align		4
        /*0010*/ 	.word	0x00000000
	.align		4
        /*0014*/ 	.word	0xfffffffd
	.align		4
        /*0018*/ 	.word	0x00000000
	.align		4
        /*001c*/ 	.word	0xfffffffc


//--------------------- .nv.constant4             --------------------------
	.section	.nv.constant4,"a",@progbits
	.align	8
	.align		8
.nv.constant4:
        /*0000*/ 	.dword	gpu_average_r
	.align		8
        /*0008*/ 	.dword	gpu_average_g
	.align		8
        /*0010*/ 	.dword	gpu_average_b
	.align		8
        /*0018*/ 	.dword	gpu_total_r
	.align		8
        /*0020*/ 	.dword	gpu_total_g
	.align		8
        /*0028*/ 	.dword	gpu_total_b


//--------------------- .text._Z19cuda_image_pixelizeP6uchar3iii --------------------------
	.section	.text._Z19cuda_image_pixelizeP6uchar3iii,"ax",@progbits
	.align	128
        .global         _Z19cuda_image_pixelizeP6uchar3iii
        .type           _Z19cuda_image_pixelizeP6uchar3iii,@function
        .size           _Z19cuda_image_pixelizeP6uchar3iii,(.L_x_36 - _Z19cuda_image_pixelizeP6uchar3iii)
        .other          _Z19cuda_image_pixelizeP6uchar3iii,@"STO_CUDA_ENTRY STV_DEFAULT"
_Z19cuda_image_pixelizeP6uchar3iii:
.text._Z19cuda_image_pixelizeP6uchar3iii:
[----:B------:R-:W-:Y:S01]  /*0000*/  LDC R1, c[0x0][0x37c] ;  /* 0x0000df00ff017b82 */ /* 0x000fe20000000800 */
[----:B------:R-:W0:Y:S01]  /*0010*/  S2R R2, SR_TID.Y ;  /* 0x0000000000027919 */ /* 0x000e220000002200 */
[----:B------:R-:W1:Y:S06]  /*0020*/  LDCU UR5, c[0x0][0x360] ;  /* 0x00006c00ff0577ac */ /* 0x000e6c0008000800 */
[----:B------:R-:W0:Y:S01]  /*0030*/  S2UR UR6, SR_CTAID.Y ;  /* 0x00000000000679c3 */ /* 0x000e220000002600 */
[----:B------:R-:W-:Y:S01]  /*0040*/  BSSY.RECONVERGENT B0, `(.L_x_0) ;  /* 0x0000023000007945 */ /* 0x000fe20003800200 */
[----:B------:R-:W1:Y:S06]  /*0050*/  S2R R3, SR_TID.X ;  /* 0x0000000000037919 */ /* 0x000e6c0000002100 */
[----:B------:R-:W0:Y:S08]  /*0060*/  LDC R5, c[0x0][0x364] ;  /* 0x0000d900ff057b82 */ /* 0x000e300000000800 */
[----:B------:R-:W2:Y:S08]  /*0070*/  S2UR UR4, SR_CTAID.X ;  /* 0x00000000000479c3 */ /* 0x000eb00000002500 */
[----:B------:R-:W2:Y:S01]  /*0080*/  LDC R7, c[0x0][0x370] ;  /* 0x0000dc00ff077b82 */ /* 0x000ea20000000800 */
[----:B0-----:R-:W-:-:S04]  /*0090*/  IMAD R2, R5, UR6, R2 ;  /* 0x0000000605027c24 */ /* 0x001fc8000f8e0202 */
[----:B--2---:R-:W-:-:S04]  /*00a0*/  IMAD R0, R2, R7, UR4 ;  /* 0x0000000402007e24 */ /* 0x004fc8000f8e0207 */
[----:B-1----:R-:W-:-:S05]  /*00b0*/  IMAD R0, R0, UR5, R3 ;  /* 0x0000000500007c24 */ /* 0x002fca000f8e0203 */
[----:B------:R-:W-:-:S13]  /*00c0*/  ISETP.NE.AND P0, PT, R0, RZ, PT ;  /* 0x000000ff0000720c */ /* 0x000fda0003f05270 */
[----:B------:R-:W-:Y:S05]  /*00d0*/  @!P0 BRA `(.L_x_1) ;  /* 0x0000000000648947 */ /* 0x000fea0003800000 */
[----:B------:R-:W0:Y:S01]  /*00e0*/  LDC R9, c[0x0][0x390] ;  /* 0x0000e400ff097b82 */ /* 0x000e220000000800 */
[----:B------:R-:W-:Y:S02]  /*00f0*/  IABS R8, R0 ;  /* 0x0000000000087213 */ /* 0x000fe40000000000 */
[----:B------:R-:W-:Y:S02]  /*0100*/  ISETP.GE.AND P2, PT, R0, RZ, PT ;  /* 0x000000ff0000720c */ /* 0x000fe40003f46270 */
[----:B0-----:R-:W-:-:S04]  /*0110*/  IABS R6, R9 ;  /* 0x0000000900067213 */ /* 0x001fc80000000000 */
[----:B------:R-:W0:Y:S08]  /*0120*/  I2F.RP R3, R6 ;  /* 0x0000000600037306 */ /* 0x000e300000209400 */
[----:B0-----:R-:W0:Y:S02]  /*0130*/  MUFU.RCP R3, R3 ;  /* 0x0000000300037308 */ /* 0x001e240000001000 */
[----:B0-----:R-:W-:-:S06]  /*0140*/  VIADD R4, R3, 0xffffffe ;  /* 0x0ffffffe03047836 */ /* 0x001fcc0000000000 */
[----:B------:R0:W1:Y:S02]  /*0150*/  F2I.FTZ.U32.TRUNC.NTZ R5, R4 ;  /* 0x0000000400057305 */ /* 0x000064000021f000 */
[----:B0-----:R-:W-:Y:S02]  /*0160*/  IMAD.MOV.U32 R4, RZ, RZ, RZ ;  /* 0x000000ffff047224 */ /* 0x001fe400078e00ff */
[----:B-1----:R-:W-:-:S04]  /*0170*/  IMAD.MOV R7, RZ, RZ, -R5 ;  /* 0x000000ffff077224 */ /* 0x002fc800078e0a05 */
[----:B------:R-:W-:-:S04]  /*0180*/  IMAD R7, R7, R6, RZ ;  /* 0x0000000607077224 */ /* 0x000fc800078e02ff */
[----:B------:R-:W-:-:S04]  /*0190*/  IMAD.HI.U32 R5, R5, R7, R4 ;  /* 0x0000000705057227 */ /* 0x000fc800078e0004 */
[----:B------:R-:W-:-:S04]  /*01a0*/  IMAD.MOV.U32 R7, RZ, RZ, R8 ;  /* 0x000000ffff077224 */ /* 0x000fc800078e0008 */
[----:B------:R-:W-:-:S05]  /*01b0*/  IMAD.HI.U32 R5, R5, R7, RZ ;  /* 0x0000000705057227 */ /* 0x000fca00078e00ff */
[----:B------:R-:W-:-:S05]  /*01c0*/  IADD3 R5, PT, PT, -R5, RZ, RZ ;  /* 0x000000ff05057210 */ /* 0x000fca0007ffe1ff */
[----:B------:R-:W-:-:S05]  /*01d0*/  IMAD R3, R6, R5, R7 ;  /* 0x0000000506037224 */ /* 0x000fca00078e0207 */
[----:B------:R-:W-:-:S13]  /*01e0*/  ISETP.GT.U32.AND P0, PT, R6, R3, PT ;  /* 0x000000030600720c */ /* 0x000fda0003f04070 */
[----:B------:R-:W-:Y:S01]  /*01f0*/  @!P0 IMAD.IADD R3, R3, 0x1, -R6 ;  /* 0x0000000103038824 */ /* 0x000fe200078e0a06 */
[----:B------:R-:W-:-:S04]  /*0200*/  ISETP.NE.AND P0, PT, R9, RZ, PT ;  /* 0x000000ff0900720c */ /* 0x000fc80003f05270 */
[----:B------:R-:W-:-:S13]  /*0210*/  ISETP.GT.U32.AND P1, PT, R6, R3, PT ;  /* 0x000000030600720c */ /* 0x000fda0003f24070 */
[----:B------:R-:W-:-:S04]  /*0220*/  @!P1 IMAD.IADD R3, R3, 0x1, -R6 ;  /* 0x0000000103039824 */ /* 0x000fc800078e0a06 */
[----:B------:R-:W-:Y:S01]  /*0230*/  @!P2 IMAD.MOV R3, RZ, RZ, -R3 ;  /* 0x000000ffff03a224 */ /* 0x000fe200078e0a03 */
[----:B------:R-:W-:-:S04]  /*0240*/  @!P0 LOP3.LUT R3, RZ, R9, RZ, 0x33, !PT ;  /* 0x00000009ff038212 */ /* 0x000fc800078e33ff */
[----:B------:R-:W-:-:S13]  /*0250*/  ISETP.NE.AND P0, PT, R3, RZ, PT ;  /* 0x000000ff0300720c */ /* 0x000fda0003f05270 */
[----:B------:R-:W-:Y:S05]  /*0260*/  @P0 EXIT ;  /* 0x000000000000094d */ /* 0x000fea0003800000 */
.L_x_1:
[----:B------:R-:W-:Y:S05]  /*0270*/  BSYNC.RECONVERGENT B0 ;  /* 0x0000000000007941 */ /* 0x000fea0003800200 */
.L_x_0:
[----:B------:R-:W-:Y:S01]  /*0280*/  ISETP.NE.AND P0, PT, R2, RZ, PT ;  /* 0x000000ff0200720c */ /* 0x000fe20003f05270 */
[----:B------:R-:W-:-:S12]  /*0290*/  BSSY.RECONVERGENT B0, `(.L_x_2) ;  /* 0x000001b000007945 */ /* 0x000fd80003800200 */
[----:B------:R-:W-:Y:S05]  /*02a0*/  @!P0 BRA `(.L_x_3) ;  /* 0x0000000000648947 */ /* 0x000fea0003800000 */
[----:B------:R-:W0:Y:S01]  /*02b0*/  LDC R9, c[0x0][0x390] ;  /* 0x0000e400ff097b82 */ /* 0x000e220000000800 */
[----:B------:R-:W-:Y:S01]  /*02c0*/  IMAD.MOV.U32 R4, RZ, RZ, RZ ;  /* 0x000000ffff047224 */ /* 0x000fe200078e00ff */
[----:B------:R-:W-:Y:S02]  /*02d0*/  IABS R8, R2 ;  /* 0x0000000200087213 */ /* 0x000fe40000000000 */
[----:B------:R-:W-:Y:S02]  /*02e0*/  ISETP.GE.AND P1, PT, R2, RZ, PT ;  /* 0x000000ff0200720c */ /* 0x000fe40003f26270 */
[----:B0-----:R-:W-:Y:S02]  /*02f0*/  IABS R6, R9 ;  /* 0x0000000900067213 */ /* 0x001fe40000000000 */
[----:B------:R-:W-:Y:S02]  /*0300*/  ISETP.NE.AND P2, PT, R9, RZ, PT ;  /* 0x000000ff0900720c */ /* 0x000fe40003f45270 */
[----:B------:R-:W0:Y:S08]  /*0310*/  I2F.RP R7, R6 ;  /* 0x0000000600077306 */ /* 0x000e300000209400 */
[----:B0-----:R-:W0:Y:S02]  /*0320*/  MUFU.RCP R7, R7 ;  /* 0x0000000700077308 */ /* 0x001e240000001000 */
[----:B0-----:R-:W-:-:S06]  /*0330*/  IADD3 R5, PT, PT, R7, 0xffffffe, RZ ;  /* 0x0ffffffe07057810 */ /* 0x001fcc0007ffe0ff */
[----:B------:R-:W0:Y:S02]  /*0340*/  F2I.FTZ.U32.TRUNC.NTZ R5, R5 ;  /* 0x0000000500057305 */ /* 0x000e24000021f000 */
[----:B0-----:R-:W-:-:S04]  /*0350*/  IMAD.MOV R3, RZ, RZ, -R5 ;  /* 0x000000ffff037224 */ /* 0x001fc800078e0a05 */
[----:B------:R-:W-:-:S04]  /*0360*/  IMAD R3, R3, R6, RZ ;  /* 0x0000000603037224 */ /* 0x000fc800078e02ff */
[----:B------:R-:W-:-:S04]  /*0370*/  IMAD.HI.U32 R3, R5, R3, R4 ;  /* 0x0000000305037227 */ /* 0x000fc800078e0004 */
[----:B------:R-:W-:-:S04]  /*0380*/  IMAD.MOV.U32 R4, RZ, RZ, R8 ;  /* 0x000000ffff047224 */ /* 0x000fc800078e0008 */
[----:B------:R-:W-:-:S05]  /*0390*/  IMAD.HI.U32 R3, R3, R4, RZ ;  /* 0x0000000403037227 */ /* 0x000fca00078e00ff */
[----:B------:R-:W-:-:S05]  /*03a0*/  IADD3 R3, PT, PT, -R3, RZ, RZ ;  /* 0x000000ff03037210 */ /* 0x000fca0007ffe1ff */
[----:B------:R-:W-:-:S05]  /*03b0*/  IMAD R3, R6, R3, R4 ;  /* 0x0000000306037224 */ /* 0x000fca00078e0204 */
[----:B------:R-:W-:-:S13]  /*03c0*/  ISETP.GT.U32.AND P0, PT, R6, R3, PT ;  /* 0x000000030600720c */ /* 0x000fda0003f04070 */
[----:B------:R-:W-:-:S05]  /*03d0*/  @!P0 IMAD.IADD R3, R3, 0x1, -R6 ;  /* 0x0000000103038824 */ /* 0x000fca00078e0a06 */
[----:B------:R-:W-:-:S13]  /*03e0*/  ISETP.GT.U32.AND P0, PT, R6, R3, PT ;  /* 0x000000030600720c */ /* 0x000fda0003f04070 */
[----:B------:R-:W-:-:S04]  /*03f0*/  @!P0 IMAD.IADD R3, R3, 0x1, -R6 ;  /* 0x0000000103038824 */ /* 0x000fc800078e0a06 */
[----:B------:R-:W-:Y:S01]  /*0400*/  @!P1 IMAD.MOV R3, RZ, RZ, -R3 ;  /* 0x000000ffff039224 */ /* 0x000fe200078e0a03 */
[----:B------:R-:W-:-:S04]  /*0410*/  @!P2 LOP3.LUT R3, RZ, R9, RZ, 0x33, !PT ;  /* 0x00000009ff03a212 */ /* 0x000fc800078e33ff */
[----:B------:R-:W-:-:S13]  /*0420*/  ISETP.NE.AND P0, PT, R3, RZ, PT ;  /* 0x000000ff0300720c */ /* 0x000fda0003f05270 */
[----:B------:R-:W-:Y:S05]  /*0430*/  @P0 EXIT ;  /* 0x000000000000094d */ /* 0x000fea0003800000 */
.L_x_3:
[----:B------:R-:W-:Y:S05]  /*0440*/  BSYNC.RECONVERGENT B0 ;  /* 0x0000000000007941 */ /* 0x000fea0003800200 */
.L_x_2:
[----:B------:R-:W0:Y:S01]  /*0450*/  LDCU UR4, c[0x0][0x390] ;  /* 0x00007200ff0477ac */ /* 0x000e220008000800 */
[----:B------:R-:W-:Y:S02]  /*0460*/  IMAD.MOV.U32 R4, RZ, RZ, RZ ;  /* 0x000000ffff047224 */ /* 0x000fe400078e00ff */
[----:B------:R-:W-:Y:S01]  /*0470*/  IMAD.MOV.U32 R6, RZ, RZ, RZ ;  /* 0x000000ffff067224 */ /* 0x000fe200078e00ff */
[----:B------:R-:W1:Y:S01]  /*0480*/  LDCU.64 UR10, c[0x0][0x358] ;  /* 0x00006b00ff0a77ac */ /* 0x000e620008000a00 */
[----:B------:R-:W-:Y:S01]  /*0490*/  IMAD.MOV.U32 R9, RZ, RZ, RZ ;  /* 0x000000ffff097224 */ /* 0x000fe200078e00ff */
[----:B0-----:R-:W-:-:S04]  /*04a0*/  MOV R2, UR4 ;  /* 0x0000000400027c02 */ /* 0x001fc80008000f00 */
[----:B------:R-:W-:-:S13]  /*04b0*/  ISETP.GE.AND P0, PT, R2, 0x1, PT ;  /* 0x000000010200780c */ /* 0x000fda0003f06270 */
[----:B-1----:R-:W-:Y:S05]  /*04c0*/  @!P0 BRA `(.L_x_4) ;  /* 0x0000000c00908947 */ /* 0x002fea0003800000 */
[C---:B------:R-:W-:Y:S01]  /*04d0*/  LOP3.LUT R4, R2.reuse, 0x7, RZ, 0xc0, !PT ;  /* 0x0000000702047812 */ /* 0x040fe200078ec0ff */
[----:B------:R-:W-:Y:S01]  /*04e0*/  HFMA2 R21, -RZ, RZ, 0, 0 ;  /* 0x00000000ff157431 */ /* 0x000fe200000001ff */
[----:B------:R-:W-:Y:S01]  /*04f0*/  LOP3.LUT R3, R2, 0xf, RZ, 0xc0, !PT ;  /* 0x0000000f02037812 */ /* 0x000fe200078ec0ff */
[----:B------:R-:W-:Y:S01]  /*0500*/  IMAD.MOV.U32 R9, RZ, RZ, RZ ;  /* 0x000000ffff097224 */ /* 0x000fe200078e00ff */
[----:B------:R-:W-:Y:S01]  /*0510*/  UMOV UR4, URZ ;  /* 0x000000ff00047c82 */ /* 0x000fe20008000000 */
[----:B------:R-:W-:Y:S01]  /*0520*/  VIADD R6, R4, 0xffffffff ;  /* 0xffffffff04067836 */ /* 0x000fe20000000000 */
[----:B------:R-:W-:Y:S01]  /*0530*/  IADD3 R5, PT, PT, R3, -0x1, RZ ;  /* 0xffffffff03057810 */ /* 0x000fe20007ffe0ff */
[----:B------:R-:W-:-:S03]  /*0540*/  IMAD.MOV.U32 R23, RZ, RZ, RZ ;  /* 0x000000ffff177224 */ /* 0x000fc600078e00ff */
[----:B------:R-:W-:Y:S02]  /*0550*/  ISETP.GE.U32.AND P0, PT, R5, 0x7, PT ;  /* 0x000000070500780c */ /* 0x000fe40003f06070 */
[----:B------:R-:W-:Y:S02]  /*0560*/  ISETP.GE.U32.AND P1, PT, R6, 0x3, PT ;  /* 0x000000030600780c */ /* 0x000fe40003f26070 */
[C---:B------:R-:W-:Y:S02]  /*0570*/  LOP3.LUT R5, R2.reuse, 0x7ffffff0, RZ, 0xc0, !PT ;  /* 0x7ffffff002057812 */ /* 0x040fe400078ec0ff */
[----:B------:R-:W-:-:S09]  /*0580*/  LOP3.LUT R6, R2, 0x3, RZ, 0xc0, !PT ;  /* 0x0000000302067812 */ /* 0x000fd200078ec0ff */
.L_x_10:
[----:B------:R-:W0:Y:S01]  /*0590*/  LDC R2, c[0x0][0x390] ;  /* 0x0000e400ff027b82 */ /* 0x000e220000000800 */
[----:B------:R-:W-:Y:S01]  /*05a0*/  VIADD R8, R0, UR4 ;  /* 0x0000000400087c36 */ /* 0x000fe20008000000 */
[----:B------:R-:W-:Y:S01]  /*05b0*/  UIADD3 UR4, UPT, UPT, UR4, 0x1, URZ ;  /* 0x0000000104047890 */ /* 0x000fe2000fffe0ff */
[----:B------:R-:W-:Y:S01]  /*05c0*/  IMAD.MOV.U32 R7, RZ, RZ, RZ ;  /* 0x000000ffff077224 */ /* 0x000fe200078e00ff */
[----:B0-----:R-:W-:-:S04]  /*05d0*/  ISETP.GE.U32.AND P3, PT, R2, 0x10, PT ;  /* 0x000000100200780c */ /* 0x001fc80003f66070 */
[----:B------:R-:W-:-:S09]  /*05e0*/  ISETP.NE.AND P2, PT, R2, UR4, PT ;  /* 0x0000000402007c0c */ /* 0x000fd2000bf45270 */
[----:B------:R-:W-:Y:S05]  /*05f0*/  @!P3 BRA `(.L_x_5) ;  /* 0x000000040080b947 */ /* 0x000fea0003800000 */
[----:B------:R-:W-:-:S05]  /*0600*/  UMOV UR5, URZ ;  /* 0x000000ff00057c82 */ /* 0x000fca0008000000 */
.L_x_6:
[----:B------:R-:W0:Y:S08]  /*0610*/  LDC R7, c[0x0][0x38c] ;  /* 0x0000e300ff077b82 */ /* 0x000e300000000800 */
[----:B------:R-:W1:Y:S01]  /*0620*/  LDC.64 R10, c[0x0][0x380] ;  /* 0x0000e000ff0a7b82 */ /* 0x000e620000000a00 */
[----:B0-----:R-:W-:-:S04]  /*0630*/  IMAD R13, R7, UR5, R8 ;  /* 0x00000005070d7c24 */ /* 0x001fc8000f8e0208 */
[----:B-1----:R-:W-:-:S05]  /*0640*/  IMAD.WIDE R10, R13, 0x3, R10 ;  /* 0x000000030d0a7825 */ /* 0x002fca00078e020a */
[----:B------:R-:W2:Y:S01]  /*0650*/  LDG.E.U8 R20, desc[UR10][R10.64] ;  /* 0x0000000a0a147981 */ /* 0x000ea2000c1e1100 */
[----:B------:R-:W-:-:S03]  /*0660*/  IMAD.WIDE R12, R7, 0x3, R10 ;  /* 0x00000003070c7825 */ /* 0x000fc600078e020a */
[----:B------:R-:W3:Y:S01]  /*0670*/  LDG.E.U8 R18, desc[UR10][R10.64+0x1] ;  /* 0x0000010a0a127981 */ /* 0x000ee2000c1e1100 */
[----:B------:R-:W-:-:S03]  /*0680*/  IMAD.WIDE R14, R7, 0x3, R12 ;  /* 0x00000003070e7825 */ /* 0x000fc600078e020c */
[----:B------:R-:W2:Y:S04]  /*0690*/  LDG.E.U8 R19, desc[UR10][R12.64] ;  /* 0x0000000a0c137981 */ /* 0x000ea8000c1e1100 */
[----:B------:R-:W3:Y:S01]  /*06a0*/  LDG.E.U8 R26, desc[UR10][R12.64+0x1] ;  /* 0x0000010a0c1a7981 */ /* 0x000ee2000c1e1100 */
[----:B------:R-:W-:-:S03]  /*06b0*/  IMAD.WIDE R16, R7, 0x3, R14 ;  /* 0x0000000307107825 */ /* 0x000fc600078e020e */
[----:B------:R-:W4:Y:S04]  /*06c0*/  LDG.E.U8 R27, desc[UR10][R14.64] ;  /* 0x0000000a0e1b7981 */ /* 0x000f28000c1e1100 */
[----:B------:R0:W5:Y:S04]  /*06d0*/  LDG.E.U8 R22, desc[UR10][R10.64+0x2] ;  /* 0x0000020a0a167981 */ /* 0x000168000c1e1100 */
[----:B------:R-:W5:Y:S04]  /*06e0*/  LDG.E.U8 R13, desc[UR10][R12.64+0x2] ;  /* 0x0000020a0c0d7981 */ /* 0x000f68000c1e1100 */
[----:B------:R-:W4:Y:S04]  /*06f0*/  LDG.E.U8 R28, desc[UR10][R14.64+0x1] ;  /* 0x0000010a0e1c7981 */ /* 0x000f28000c1e1100 */
[----:B------:R-:W4:Y:S04]  /*0700*/  LDG.E.U8 R29, desc[UR10][R16.64+0x1] ;  /* 0x0000010a101d7981 */ /* 0x000f28000c1e1100 */
[----:B------:R-:W4:Y:S01]  /*0710*/  LDG.E.U8 R12, desc[UR10][R16.64] ;  /* 0x0000000a100c7981 */ /* 0x000f22000c1e1100 */
[----:B------:R-:W-:-:S03]  /*0720*/  IMAD.WIDE R24, R7, 0x3, R16 ;  /* 0x0000000307187825 */ /* 0x000fc600078e0210 */
[----:B------:R-:W4:Y:S01]  /*0730*/  LDG.E.U8 R15, desc[UR10][R14.64+0x2] ;  /* 0x0000020a0e0f7981 */ /* 0x000f22000c1e1100 */
[----:B0-----:R-:W-:-:S03]  /*0740*/  IMAD.WIDE R10, R7, 0x3, R24 ;  /* 0x00000003070a7825 */ /* 0x001fc600078e0218 */
[----:B------:R0:W4:Y:S01]  /*0750*/  LDG.E.U8 R14, desc[UR10][R16.64+0x2] ;  /* 0x0000020a100e7981 */ /* 0x000122000c1e1100 */
[----:B--2---:R-:W-:-:S03]  /*0760*/  IADD3 R19, PT, PT, R19, R21, R20 ;  /* 0x0000001513137210 */ /* 0x004fc60007ffe014 */
[----:B------:R-:W2:Y:S01]  /*0770*/  LDG.E.U8 R20, desc[UR10][R24.64+0x1] ;  /* 0x0000010a18147981 */ /* 0x000ea2000c1e1100 */
[----:B---3--:R-:W-:-:S03]  /*0780*/  IADD3 R26, PT, PT, R26, R23, R18 ;  /* 0x000000171a1a7210 */ /* 0x008fc60007ffe012 */
[----:B------:R-:W3:Y:S04]  /*0790*/  LDG.E.U8 R18, desc[UR10][R10.64] ;  /* 0x0000000a0a127981 */ /* 0x000ee8000c1e1100 */
[----:B------:R-:W3:Y:S01]  /*07a0*/  LDG.E.U8 R21, desc[UR10][R24.64+0x2] ;  /* 0x0000020a18157981 */ /* 0x000ee2000c1e1100 */
[----:B-----5:R-:W-:-:S03]  /*07b0*/  IADD3 R22, PT, PT, R13, R9, R22 ;  /* 0x000000090d167210 */ /* 0x020fc60007ffe016 */
[----:B------:R-:W2:Y:S01]  /*07c0*/  LDG.E.U8 R9, desc[UR10][R10.64+0x1] ;  /* 0x0000010a0a097981 */ /* 0x000ea2000c1e1100 */
[----:B----4-:R-:W-:-:S03]  /*07d0*/  IADD3 R27, PT, PT, R12, R19, R27 ;  /* 0x000000130c1b7210 */ /* 0x010fc60007ffe01b */
[----:B------:R-:W3:Y:S01]  /*07e0*/  LDG.E.U8 R19, desc[UR10][R24.64] ;  /* 0x0000000a18137981 */ /* 0x000ee2000c1e1100 */
[----:B------:R-:W-:Y:S01]  /*07f0*/  IMAD.WIDE R12, R7, 0x3, R10 ;  /* 0x00000003070c7825 */ /* 0x000fe200078e020a */
[----:B------:R-:W-:Y:S02]  /*0800*/  IADD3 R28, PT, PT, R29, R26, R28 ;  /* 0x0000001a1d1c7210 */ /* 0x000fe40007ffe01c */
[----:B------:R2:W4:Y:S01]  /*0810*/  LDG.E.U8 R26, desc[UR10][R10.64+0x2] ;  /* 0x0000020a0a1a7981 */ /* 0x000522000c1e1100 */
[----:B0-----:R-:W-:-:S03]  /*0820*/  IMAD.WIDE R16, R7, 0x3, R12 ;  /* 0x0000000307107825 */ /* 0x001fc600078e020c */
[----:B------:R-:W5:Y:S04]  /*0830*/  LDG.E.U8 R23, desc[UR10][R12.64] ;  /* 0x0000000a0c177981 */ /* 0x000f68000c1e1100 */
[----:B------:R-:W5:Y:S04]  /*0840*/  LDG.E.U8 R29, desc[UR10][R16.64] ;  /* 0x0000000a101d7981 */ /* 0x000f68000c1e1100 */
[----:B------:R-:W5:Y:S04]  /*0850*/  LDG.E.U8 R24, desc[UR10][R12.64+0x1] ;  /* 0x0000010a0c187981 */ /* 0x000f68000c1e1100 */
[----:B------:R-:W5:Y:S04]  /*0860*/  LDG.E.U8 R11, desc[UR10][R16.64+0x1] ;  /* 0x0000010a100b7981 */ /* 0x000f68000c1e1100 */
[----:B------:R-:W5:Y:S04]  /*0870*/  LDG.E.U8 R25, desc[UR10][R16.64+0x2] ;  /* 0x0000020a10197981 */ /* 0x000f68000c1e1100 */
[----:B------:R-:W5:Y:S01]  /*0880*/  LDG.E.U8 R12, desc[UR10][R12.64+0x2] ;  /* 0x0000020a0c0c7981 */ /* 0x000f62000c1e1100 */
[----:B------:R-:W-:Y:S01]  /*0890*/  IADD3 R22, PT, PT, R14, R22, R15 ;  /* 0x000000160e167210 */ /* 0x000fe20007ffe00f */
[----:B------:R-:W-:-:S05]  /*08a0*/  IMAD.WIDE R14, R7, 0x3, R16 ;  /* 0x00000003070e7825 */ /* 0x000fca00078e0210 */
[----:B------:R-:W5:Y:S04]  /*08b0*/  LDG.E.U8 R17, desc[UR10][R14.64+0x2] ;  /* 0x0000020a0e117981 */ /* 0x000f68000c1e1100 */
[----:B------:R-:W5:Y:S01]  /*08c0*/  LDG.E.U8 R13, desc[UR10][R14.64+0x1] ;  /* 0x0000010a0e0d7981 */ /* 0x000f62000c1e1100 */
[----:B--2---:R-:W-:-:S03]  /*08d0*/  IADD3 R10, PT, PT, R9, R28, R20 ;  /* 0x0000001c090a7210 */ /* 0x004fc60007ffe014 */
[----:B------:R0:W2:Y:S01]  /*08e0*/  LDG.E.U8 R9, desc[UR10][R14.64] ;  /* 0x0000000a0e097981 */ /* 0x0000a2000c1e1100 */
[----:B---3--:R-:W-:Y:S01]  /*08f0*/  IADD3 R27, PT, PT, R18, R27, R19 ;  /* 0x0000001b121b7210 */ /* 0x008fe20007ffe013 */
[----:B------:R-:W-:-:S05]  /*0900*/  IMAD.WIDE R18, R7, 0x3, R14 ;  /* 0x0000000307127825 */ /* 0x000fca00078e020e */
[----:B------:R-:W2:Y:S01]  /*0910*/  LDG.E.U8 R28, desc[UR10][R18.64] ;  /* 0x0000000a121c7981 */ /* 0x000ea2000c1e1100 */
[----:B----4-:R-:W-:Y:S01]  /*0920*/  IADD3 R22, PT, PT, R26, R22, R21 ;  /* 0x000000161a167210 */ /* 0x010fe20007ffe015 */
[----:B------:R-:W-:Y:S02]  /*0930*/  IMAD.WIDE R20, R7, 0x3, R18 ;  /* 0x0000000307147825 */ /* 0x000fe400078e0212 */
[----:B------:R-:W3:Y:S01]  /*0940*/  LDG.E.U8 R16, desc[UR10][R18.64+0x1] ;  /* 0x0000010a12107981 */ /* 0x000ee2000c1e1100 */
[----:B-----5:R-:W-:-:S03]  /*0950*/  IADD3 R23, PT, PT, R29, R27, R23 ;  /* 0x0000001b1d177210 */ /* 0x020fc60007ffe017 */
[----:B------:R-:W4:Y:S04]  /*0960*/  LDG.E.U8 R26, desc[UR10][R20.64] ;  /* 0x0000000a141a7981 */ /* 0x000f28000c1e1100 */
[----:B------:R-:W5:Y:S01]  /*0970*/  LDG.E.U8 R14, desc[UR10][R20.64+0x1] ;  /* 0x0000010a140e7981 */ /* 0x000f62000c1e1100 */
[----:B------:R-:W-:-:S03]  /*0980*/  IADD3 R27, PT, PT, R11, R10, R24 ;  /* 0x0000000a0b1b7210 */ /* 0x000fc60007ffe018 */
[----:B------:R-:W4:Y:S01]  /*0990*/  LDG.E.U8 R24, desc[UR10][R18.64+0x2] ;  /* 0x0000020a12187981 */ /* 0x000f22000c1e1100 */
[----:B------:R-:W-:-:S05]  /*09a0*/  IMAD.WIDE R10, R7, 0x3, R20 ;  /* 0x00000003070a7825 */ /* 0x000fca00078e0214 */
[----:B------:R-:W5:Y:S01]  /*09b0*/  LDG.E.U8 R29, desc[UR10][R10.64] ;  /* 0x0000000a0a1d7981 */ /* 0x000f62000c1e1100 */
[----:B0-----:R-:W-:-:S03]  /*09c0*/  IADD3 R15, PT, PT, R25, R22, R12 ;  /* 0x00000016190f7210 */ /* 0x001fc60007ffe00c */
[----:B------:R-:W5:Y:S01]  /*09d0*/  LDG.E.U8 R25, desc[UR10][R10.64+0x1] ;  /* 0x0000010a0a197981 */ /* 0x000f62000c1e1100 */
[----:B--2---:R-:W-:Y:S01]  /*09e0*/  IADD3 R9, PT, PT, R28, R23, R9 ;  /* 0x000000171c097210 */ /* 0x004fe20007ffe009 */
[----:B------:R-:W-:Y:S02]  /*09f0*/  IMAD.WIDE R22, R7, 0x3, R10 ;  /* 0x0000000307167825 */ /* 0x000fe400078e020a */
[----:B------:R-:W2:Y:S01]  /*0a00*/  LDG.E.U8 R28, desc[UR10][R20.64+0x2] ;  /* 0x0000020a141c7981 */ /* 0x000ea2000c1e1100 */
[----:B---3--:R-:W-:-:S03]  /*0a10*/  IADD3 R27, PT, PT, R16, R27, R13 ;  /* 0x0000001b101b7210 */ /* 0x008fc60007ffe00d */
[----:B------:R-:W2:Y:S01]  /*0a20*/  LDG.E.U8 R11, desc[UR10][R10.64+0x2] ;  /* 0x0000020a0a0b7981 */ /* 0x000ea2000c1e1100 */
[----:B------:R-:W-:-:S03]  /*0a30*/  IMAD.WIDE R12, R7, 0x3, R22 ;  /* 0x00000003070c7825 */ /* 0x000fc600078e0216 */
[----:B------:R-:W3:Y:S01]  /*0a40*/  LDG.E.U8 R20, desc[UR10][R22.64] ;  /* 0x0000000a16147981 */ /* 0x000ee2000c1e1100 */
[----:B----4-:R-:W-:Y:S01]  /*0a50*/  IADD3 R15, PT, PT, R24, R15, R17 ;  /* 0x0000000f180f7210 */ /* 0x010fe20007ffe011 */
[----:B------:R-:W-:Y:S02]  /*0a60*/  IMAD.WIDE R16, R7, 0x3, R12 ;  /* 0x0000000307107825 */ /* 0x000fe400078e020c */
[----:B------:R-:W4:Y:S01]  /*0a70*/  LDG.E.U8 R10, desc[UR10][R22.64+0x1] ;  /* 0x0000010a160a7981 */ /* 0x000f22000c1e1100 */
[----:B-----5:R-:W-:Y:S01]  /*0a80*/  IADD3 R26, PT, PT, R29, R9, R26 ;  /* 0x000000091d1a7210 */ /* 0x020fe20007ffe01a */
[----:B------:R-:W-:Y:S02]  /*0a90*/  IMAD.WIDE R18, R7, 0x3, R16 ;  /* 0x0000000307127825 */ /* 0x000fe400078e0210 */
[----:B------:R-:W3:Y:S04]  /*0aa0*/  LDG.E.U8 R29, desc[UR10][R12.64] ;  /* 0x0000000a0c1d7981 */ /* 0x000ee8000c1e1100 */
[----:B------:R-:W5:Y:S01]  /*0ab0*/  LDG.E.U8 R22, desc[UR10][R22.64+0x2] ;  /* 0x0000020a16167981 */ /* 0x000f62000c1e1100 */
[----:B------:R-:W-:-:S03]  /*0ac0*/  IADD3 R25, PT, PT, R25, R27, R14 ;  /* 0x0000001b19197210 */ /* 0x000fc60007ffe00e */
[----:B------:R-:W4:Y:S04]  /*0ad0*/  LDG.E.U8 R9, desc[UR10][R12.64+0x1] ;  /* 0x0000010a0c097981 */ /* 0x000f28000c1e1100 */
[----:B------:R-:W5:Y:S04]  /*0ae0*/  LDG.E.U8 R21, desc[UR10][R12.64+0x2] ;  /* 0x0000020a0c157981 */ /* 0x000f68000c1e1100 */
[----:B------:R-:W5:Y:S04]  /*0af0*/  LDG.E.U8 R24, desc[UR10][R16.64] ;  /* 0x0000000a10187981 */ /* 0x000f68000c1e1100 */
[----:B------:R-:W5:Y:S04]  /*0b00*/  LDG.E.U8 R7, desc[UR10][R16.64+0x1] ;  /* 0x0000010a10077981 */ /* 0x000f68000c1e1100 */
[----:B------:R-:W5:Y:S04]  /*0b10*/  LDG.E.U8 R14, desc[UR10][R16.64+0x2] ;  /* 0x0000020a100e7981 */ /* 0x000f68000c1e1100 */
[----:B------:R-:W5:Y:S04]  /*0b20*/  LDG.E.U8 R13, desc[UR10][R18.64] ;  /* 0x0000000a120d7981 */ /* 0x000f68000c1e1100 */
[----:B------:R-:W5:Y:S04]  /*0b30*/  LDG.E.U8 R23, desc[UR10][R18.64+0x1] ;  /* 0x0000010a12177981 */ /* 0x000f68000c1e1100 */
[----:B------:R-:W5:Y:S01]  /*0b40*/  LDG.E.U8 R27, desc[UR10][R18.64+0x2] ;  /* 0x0000020a121b7981 */ /* 0x000f62000c1e1100 */
[----:B------:R-:W-:-:S06]  /*0b50*/  UIADD3 UR5, UPT, UPT, UR5, 0x10, URZ ;  /* 0x0000001005057890 */ /* 0x000fcc000fffe0ff */
[----:B------:R-:W-:Y:S02]  /*0b60*/  ISETP.NE.AND P3, PT, R5, UR5, PT ;  /* 0x0000000505007c0c */ /* 0x000fe4000bf65270 */
[----:B--2---:R-:W-:Y:S02]  /*0b70*/  IADD3 R11, PT, PT, R11, R15, R28 ;  /* 0x0000000f0b0b7210 */ /* 0x004fe40007ffe01c */
[----:B---3--:R-:W-:Y:S02]  /*0b80*/  IADD3 R20, PT, PT, R29, R26, R20 ;  /* 0x0000001a1d147210 */ /* 0x008fe40007ffe014 */
[----:B----4-:R-:W-:Y:S02]  /*0b90*/  IADD3 R10, PT, PT, R9, R25, R10 ;  /* 0x00000019090a7210 */ /* 0x010fe40007ffe00a */
[----:B-----5:R-:W-:Y:S02]  /*0ba0*/  IADD3 R11, PT, PT, R21, R11, R22 ;  /* 0x0000000b150b7210 */ /* 0x020fe40007ffe016 */
[----:B------:R-:W-:-:S02]  /*0bb0*/  IADD3 R21, PT, PT, R13, R20, R24 ;  /* 0x000000140d157210 */ /* 0x000fc40007ffe018 */
[----:B------:R-:W-:Y:S02]  /*0bc0*/  IADD3 R23, PT, PT, R23, R10, R7 ;  /* 0x0000000a17177210 */ /* 0x000fe40007ffe007 */
[----:B------:R-:W-:Y:S01]  /*0bd0*/  IADD3 R9, PT, PT, R27, R11, R14 ;  /* 0x0000000b1b097210 */ /* 0x000fe20007ffe00e */
[----:B------:R-:W-:Y:S06]  /*0be0*/  @P3 BRA `(.L_x_6) ;  /* 0xfffffff800883947 */ /* 0x000fec000383ffff */
[----:B------:R-:W-:-:S07]  /*0bf0*/  IMAD.MOV.U32 R7, RZ, RZ, R5 ;  /* 0x000000ffff077224 */ /* 0x000fce00078e0005 */
.L_x_5:
[----:B------:R-:W-:-:S13]  /*0c00*/  ISETP.NE.AND P3, PT, R3, RZ, PT ;  /* 0x000000ff0300720c */ /* 0x000fda0003f65270 */
[----:B------:R-:W-:Y:S05]  /*0c10*/  @!P3 BRA `(.L_x_7) ;  /* 0x0000000400acb947 */ /* 0x000fea0003800000 */
[----:B------:R-:W-:Y:S01]  /*0c20*/  ISETP.NE.AND P3, PT, R4, RZ, PT ;  /* 0x000000ff0400720c */ /* 0x000fe20003f65270 */
[----:B------:R-:W-:-:S12]  /*0c30*/  @!P0 BRA `(.L_x_8) ;  /* 0x0000000000c08947 */ /* 0x000fd80003800000 */
[----:B------:R-:W0:Y:S08]  /*0c40*/  LDC R11, c[0x0][0x38c] ;  /* 0x0000e300ff0b7b82 */ /* 0x000e300000000800 */
[----:B------:R-:W1:Y:S01]  /*0c50*/  LDC.64 R12, c[0x0][0x380] ;  /* 0x0000e000ff0c7b82 */ /* 0x000e620000000a00 */
[----:B0-----:R-:W-:-:S04]  /*0c60*/  IMAD R15, R7, R11, R8 ;  /* 0x0000000b070f7224 */ /* 0x001fc800078e0208 */
[----:B-1----:R-:W-:-:S05]  /*0c70*/  IMAD.WIDE R12, R15, 0x3, R12 ;  /* 0x000000030f0c7825 */ /* 0x002fca00078e020c */
[----:B------:R-:W2:Y:S01]  /*0c80*/  LDG.E.U8 R20, desc[UR10][R12.64] ;  /* 0x0000000a0c147981 */ /* 0x000ea2000c1e1100 */
[----:B------:R-:W-:-:S03]  /*0c90*/  IMAD.WIDE R14, R11, 0x3, R12 ;  /* 0x000000030b0e7825 */ /* 0x000fc600078e020c */
[----:B------:R-:W3:Y:S04]  /*0ca0*/  LDG.E.U8 R10, desc[UR10][R12.64+0x1] ;  /* 0x0000010a0c0a7981 */ /* 0x000ee8000c1e1100 */
[----:B------:R-:W2:Y:S01]  /*0cb0*/  LDG.E.U8 R25, desc[UR10][R14.64] ;  /* 0x0000000a0e197981 */ /* 0x000ea2000c1e1100 */
[----:B------:R-:W-:-:S03]  /*0cc0*/  IMAD.WIDE R16, R11, 0x3, R14 ;  /* 0x000000030b107825 */ /* 0x000fc600078e020e */
[----:B------:R-:W3:Y:S01]  /*0cd0*/  LDG.E.U8 R22, desc[UR10][R14.64+0x1] ;  /* 0x0000010a0e167981 */ /* 0x000ee2000c1e1100 */
[----:B------:R-:W-:-:S03]  /*0ce0*/  IMAD.WIDE R18, R11, 0x3, R16 ;  /* 0x000000030b127825 */ /* 0x000fc600078e0210 */
[----:B------:R-:W4:Y:S04]  /*0cf0*/  LDG.E.U8 R27, desc[UR10][R16.64+0x1] ;  /* 0x0000010a101b7981 */ /* 0x000f28000c1e1100 */
[----:B------:R-:W4:Y:S04]  /*0d00*/  LDG.E.U8 R26, desc[UR10][R18.64+0x1] ;  /* 0x0000010a121a7981 */ /* 0x000f28000c1e1100 */
[----:B------:R0:W5:Y:S04]  /*0d10*/  LDG.E.U8 R24, desc[UR10][R12.64+0x2] ;  /* 0x0000020a0c187981 */ /* 0x000168000c1e1100 */
[----:B------:R-:W5:Y:S04]  /*0d20*/  LDG.E.U8 R14, desc[UR10][R14.64+0x2] ;  /* 0x0000020a0e0e7981 */ /* 0x000f68000c1e1100 */
[----:B------:R-:W5:Y:S04]  /*0d30*/  LDG.E.U8 R28, desc[UR10][R16.64] ;  /* 0x0000000a101c7981 */ /* 0x000f68000c1e1100 */
[----:B------:R-:W5:Y:S04]  /*0d40*/  LDG.E.U8 R29, desc[UR10][R18.64] ;  /* 0x0000000a121d7981 */ /* 0x000f68000c1e1100 */
[----:B------:R-:W5:Y:S01]  /*0d50*/  LDG.E.U8 R15, desc[UR10][R16.64+0x2] ;  /* 0x0000020a100f7981 */ /* 0x000f62000c1e1100 */
[----:B--2---:R-:W-:Y:S01]  /*0d60*/  IADD3 R25, PT, PT, R25, R21, R20 ;  /* 0x0000001519197210 */ /* 0x004fe20007ffe014 */
[----:B------:R-:W-:-:S02]  /*0d70*/  IMAD.WIDE R20, R11, 0x3, R18 ;  /* 0x000000030b147825 */ /* 0x000fc400078e0212 */
[----:B------:R-:W2:Y:S01]  /*0d80*/  LDG.E.U8 R18, desc[UR10][R18.64+0x2] ;  /* 0x0000020a12127981 */ /* 0x000ea2000c1e1100 */
[----:B---3--:R-:W-:Y:S01]  /*0d90*/  IADD3 R10, PT, PT, R22, R23, R10 ;  /* 0x00000017160a7210 */ /* 0x008fe20007ffe00a */
[----:B------:R-:W-:-:S03]  /*0da0*/  IMAD.WIDE R22, R11, 0x3, R20 ;  /* 0x000000030b167825 */ /* 0x000fc600078e0214 */
[----:B----4-:R-:W-:Y:S01]  /*0db0*/  IADD3 R26, PT, PT, R26, R10, R27 ;  /* 0x0000000a1a1a7210 */ /* 0x010fe20007ffe01b */
[C---:B0-----:R-:W-:Y:S01]  /*0dc0*/  IMAD.WIDE R12, R11.reuse, 0x3, R22 ;  /* 0x000000030b0c7825 */ /* 0x041fe200078e0216 */
[----:B------:R-:W3:Y:S04]  /*0dd0*/  LDG.E.U8 R27, desc[UR10][R22.64] ;  /* 0x0000000a161b7981 */ /* 0x000ee8000c1e1100 */
[----:B------:R-:W4:Y:S01]  /*0de0*/  LDG.E.U8 R16, desc[UR10][R22.64+0x1] ;  /* 0x0000010a16107981 */ /* 0x000f22000c1e1100 */
[----:B------:R-:W-:Y:S01]  /*0df0*/  IMAD.WIDE R10, R11, 0x3, R12 ;  /* 0x000000030b0a7825 */ /* 0x000fe200078e020c */
[----:B-----5:R-:W-:Y:S02]  /*0e00*/  IADD3 R14, PT, PT, R14, R9, R24 ;  /* 0x000000090e0e7210 */ /* 0x020fe40007ffe018 */
[----:B------:R-:W4:Y:S04]  /*0e10*/  LDG.E.U8 R9, desc[UR10][R20.64+0x1] ;  /* 0x0000010a14097981 */ /* 0x000f28000c1e1100 */
[----:B------:R-:W3:Y:S01]  /*0e20*/  LDG.E.U8 R24, desc[UR10][R20.64] ;  /* 0x0000000a14187981 */ /* 0x000ee2000c1e1100 */
[----:B------:R-:W-:-:S03]  /*0e30*/  IADD3 R25, PT, PT, R29, R25, R28 ;  /* 0x000000191d197210 */ /* 0x000fc60007ffe01c */
[----:B------:R-:W5:Y:S04]  /*0e40*/  LDG.E.U8 R28, desc[UR10][R20.64+0x2] ;  /* 0x0000020a141c7981 */ /* 0x000f68000c1e1100 */
[----:B------:R-:W5:Y:S04]  /*0e50*/  LDG.E.U8 R23, desc[UR10][R22.64+0x2] ;  /* 0x0000020a16177981 */ /* 0x000f68000c1e1100 */
[----:B------:R-:W5:Y:S04]  /*0e60*/  LDG.E.U8 R17, desc[UR10][R12.64+0x1] ;  /* 0x0000010a0c117981 */ /* 0x000f68000c1e1100 */
[----:B------:R-:W5:Y:S04]  /*0e70*/  LDG.E.U8 R21, desc[UR10][R10.64] ;  /* 0x0000000a0a157981 */ /* 0x000f68000c1e1100 */
[----:B------:R-:W5:Y:S04]  /*0e80*/  LDG.E.U8 R20, desc[UR10][R10.64+0x1] ;  /* 0x0000010a0a147981 */ /* 0x000f68000c1e1100 */
[----:B------:R-:W5:Y:S04]  /*0e90*/  LDG.E.U8 R29, desc[UR10][R12.64] ;  /* 0x0000000a0c1d7981 */ /* 0x000f68000c1e1100 */
[----:B------:R-:W5:Y:S04]  /*0ea0*/  LDG.E.U8 R19, desc[UR10][R12.64+0x2] ;  /* 0x0000020a0c137981 */ /* 0x000f68000c1e1100 */
[----:B------:R-:W5:Y:S01]  /*0eb0*/  LDG.E.U8 R10, desc[UR10][R10.64+0x2] ;  /* 0x0000020a0a0a7981 */ /* 0x000f62000c1e1100 */
[----:B------:R-:W-:-:S02]  /*0ec0*/  IADD3 R7, PT, PT, R7, 0x8, RZ ;  /* 0x0000000807077810 */ /* 0x000fc40007ffe0ff */
[----:B--2---:R-:W-:Y:S02]  /*0ed0*/  IADD3 R14, PT, PT, R18, R14, R15 ;  /* 0x0000000e120e7210 */ /* 0x004fe40007ffe00f */
[----:B----4-:R-:W-:Y:S02]  /*0ee0*/  IADD3 R9, PT, PT, R16, R26, R9 ;  /* 0x0000001a10097210 */ /* 0x010fe40007ffe009 */
[----:B---3--:R-:W-:Y:S02]  /*0ef0*/  IADD3 R24, PT, PT, R27, R25, R24 ;  /* 0x000000191b187210 */ /* 0x008fe40007ffe018 */
[----:B-----5:R-:W-:Y:S02]  /*0f00*/  IADD3 R14, PT, PT, R23, R14, R28 ;  /* 0x0000000e170e7210 */ /* 0x020fe40007ffe01c */
[----:B------:R-:W-:Y:S02]  /*0f10*/  IADD3 R23, PT, PT, R20, R9, R17 ;  /* 0x0000000914177210 */ /* 0x000fe40007ffe011 */
[----:B------:R-:W-:-:S02]  /*0f20*/  IADD3 R21, PT, PT, R21, R24, R29 ;  /* 0x0000001815157210 */ /* 0x000fc40007ffe01d */
[----:B------:R-:W-:-:S07]  /*0f30*/  IADD3 R9, PT, PT, R10, R14, R19 ;  /* 0x0000000e0a097210 */ /* 0x000fce0007ffe013 */
.L_x_8:
        /* <DEDUP_REMOVED lines=9> */
[----:B------:R-:W3:Y:S01]  /*0fd0*/  LDG.E.U8 R18, desc[UR10][R14.64+0x1] ;  /* 0x0000010a0e127981 */ /* 0x000ee2000c1e1100 */
[----:B------:R-:W-:-:S03]  /*0fe0*/  IMAD.WIDE R10, R17, 0x3, R12 ;  /* 0x00000003110a7825 */ /* 0x000fc600078e020c */
[----:B------:R-:W4:Y:S04]  /*0ff0*/  LDG.E.U8 R22, desc[UR10][R14.64+0x2] ;  /* 0x0000020a0e167981 */ /* 0x000f28000c1e1100 */
[----:B------:R-:W2:Y:S01]  /*1000*/  LDG.E.U8 R26, desc[UR10][R12.64] ;  /* 0x0000000a0c1a7981 */ /* 0x000ea2000c1e1100 */
[----:B------:R-:W-:-:S03]  /*1010*/  IMAD.WIDE R16, R17, 0x3, R10 ;  /* 0x0000000311107825 */ /* 0x000fc600078e020a */
[----:B------:R-:W3:Y:S04]  /*1020*/  LDG.E.U8 R19, desc[UR10][R12.64+0x1] ;  /* 0x0000010a0c137981 */ /* 0x000ee8000c1e1100 */
[----:B------:R-:W4:Y:S04]  /*1030*/  LDG.E.U8 R27, desc[UR10][R12.64+0x2] ;  /* 0x0000020a0c1b7981 */ /* 0x000f28000c1e1100 */
[----:B------:R-:W5:Y:S04]  /*1040*/  LDG.E.U8 R25, desc[UR10][R10.64] ;  /* 0x0000000a0a197981 */ /* 0x000f68000c1e1100 */
[----:B------:R-:W5:Y:S04]  /*1050*/  LDG.E.U8 R24, desc[UR10][R10.64+0x1] ;  /* 0x0000010a0a187981 */ /* 0x000f68000c1e1100 */
[----:B------:R-:W5:Y:S04]  /*1060*/  LDG.E.U8 R28, desc[UR10][R10.64+0x2] ;  /* 0x0000020a0a1c7981 */ /* 0x000f68000c1e1100 */
[----:B------:R-:W5:Y:S04]  /*1070*/  LDG.E.U8 R29, desc[UR10][R16.64] ;  /* 0x0000000a101d7981 */ /* 0x000f68000c1e1100 */
[----:B------:R-:W5:Y:S04]  /*1080*/  LDG.E.U8 R14, desc[UR10][R16.64+0x1] ;  /* 0x0000010a100e7981 */ /* 0x000f68000c1e1100 */
[----:B------:R-:W5:Y:S01]  /*1090*/  LDG.E.U8 R15, desc[UR10][R16.64+0x2] ;  /* 0x0000020a100f7981 */ /* 0x000f62000c1e1100 */
[----:B------:R-:W-:Y:S01]  /*10a0*/  VIADD R7, R7, 0x4 ;  /* 0x0000000407077836 */ /* 0x000fe20000000000 */
[----:B--2---:R-:W-:-:S02]  /*10b0*/  IADD3 R20, PT, PT, R26, R21, R20 ;  /* 0x000000151a147210 */ /* 0x004fc40007ffe014 */
[----:B---3--:R-:W-:Y:S02]  /*10c0*/  IADD3 R19, PT, PT, R19, R23, R18 ;  /* 0x0000001713137210 */ /* 0x008fe40007ffe012 */
[----:B----4-:R-:W-:Y:S02]  /*10d0*/  IADD3 R9, PT, PT, R27, R9, R22 ;  /* 0x000000091b097210 */ /* 0x010fe40007ffe016 */
[----:B-----5:R-:W-:Y:S02]  /*10e0*/  IADD3 R21, PT, PT, R29, R20, R25 ;  /* 0x000000141d157210 */ /* 0x020fe40007ffe019 */
[----:B------:R-:W-:Y:S02]  /*10f0*/  IADD3 R23, PT, PT, R14, R19, R24 ;  /* 0x000000130e177210 */ /* 0x000fe40007ffe018 */
[----:B------:R-:W-:-:S07]  /*1100*/  IADD3 R9, PT, PT, R15, R9, R28 ;  /* 0x000000090f097210 */ /* 0x000fce0007ffe01c */
.L_x_9:
[----:B------:R-:W-:Y:S05]  /*1110*/  @!P3 BRA `(.L_x_7) ;  /* 0x00000000006cb947 */ /* 0x000fea0003800000 */
[----:B------:R-:W0:Y:S08]  /*1120*/  LDC R15, c[0x0][0x38c] ;  /* 0x0000e300ff0f7b82 */ /* 0x000e300000000800 */
[----:B------:R-:W1:Y:S01]  /*1130*/  LDC.64 R10, c[0x0][0x380] ;  /* 0x0000e000ff0a7b82 */ /* 0x000e620000000a00 */
[----:B0-----:R-:W-:-:S04]  /*1140*/  IMAD R7, R7, R15, R8 ;  /* 0x0000000f07077224 */ /* 0x001fc800078e0208 */
[----:B-1----:R-:W-:-:S05]  /*1150*/  IMAD.WIDE R10, R7, 0x3, R10 ;  /* 0x00000003070a7825 */ /* 0x002fca00078e020a */
[----:B------:R-:W2:Y:S04]  /*1160*/  LDG.E.U8 R8, desc[UR10][R10.64] ;  /* 0x0000000a0a087981 */ /* 0x000ea8000c1e1100 */
[----:B------:R-:W3:Y:S04]  /*1170*/  LDG.E.U8 R12, desc[UR10][R10.64+0x1] ;  /* 0x0000010a0a0c7981 */ /* 0x000ee8000c1e1100 */
[----:B------:R-:W4:Y:S01]  /*1180*/  LDG.E.U8 R14, desc[UR10][R10.64+0x2] ;  /* 0x0000020a0a0e7981 */ /* 0x000f22000c1e1100 */
[----:B------:R-:W-:Y:S01]  /*1190*/  ISETP.NE.AND P3, PT, R6, 0x1, PT ;  /* 0x000000010600780c */ /* 0x000fe20003f65270 */
[----:B--2---:R-:W-:-:S02]  /*11a0*/  IMAD.IADD R21, R21, 0x1, R8 ;  /* 0x0000000115157824 */ /* 0x004fc400078e0208 */
[----:B---3--:R-:W-:Y:S01]  /*11b0*/  IMAD.IADD R23, R23, 0x1, R12 ;  /* 0x0000000117177824 */ /* 0x008fe200078e020c */
[----:B----4-:R-:W-:-:S09]  /*11c0*/  IADD3 R9, PT, PT, R9, R14, RZ ;  /* 0x0000000e09097210 */ /* 0x010fd20007ffe0ff */
[----:B------:R-:W-:Y:S05]  /*11d0*/  @!P3 BRA `(.L_x_7) ;  /* 0x00000000003cb947 */ /* 0x000fea0003800000 */
[----:B------:R-:W-:Y:S01]  /*11e0*/  ISETP.NE.AND P3, PT, R6, 0x2, PT ;  /* 0x000000020600780c */ /* 0x000fe20003f65270 */
[----:B------:R-:W-:-:S05]  /*11f0*/  IMAD.WIDE R12, R15, 0x3, R10 ;  /* 0x000000030f0c7825 */ /* 0x000fca00078e020a */
[----:B------:R-:W2:Y:S04]  /*1200*/  LDG.E.U8 R8, desc[UR10][R12.64] ;  /* 0x0000000a0c087981 */ /* 0x000ea8000c1e1100 */
[----:B------:R-:W3:Y:S03]  /*1210*/  LDG.E.U8 R14, desc[UR10][R12.64+0x1] ;  /* 0x0000010a0c0e7981 */ /* 0x000ee6000c1e1100 */
[----:B------:R-:W-:Y:S01]  /*1220*/  @P3 IMAD.WIDE R10, R15, 0x3, R12 ;  /* 0x000000030f0a3825 */ /* 0x000fe200078e020c */
[----:B------:R-:W4:Y:S04]  /*1230*/  LDG.E.U8 R16, desc[UR10][R12.64+0x2] ;  /* 0x0000020a0c107981 */ /* 0x000f28000c1e1100 */
[----:B------:R-:W5:Y:S04]  /*1240*/  @P3 LDG.E.U8 R18, desc[UR10][R10.64] ;  /* 0x0000000a0a123981 */ /* 0x000f68000c1e1100 */
[----:B------:R-:W5:Y:S04]  /*1250*/  @P3 LDG.E.U8 R20, desc[UR10][R10.64+0x1] ;  /* 0x0000010a0a143981 */ /* 0x000f68000c1e1100 */
[----:B------:R-:W5:Y:S01]  /*1260*/  @P3 LDG.E.U8 R22, desc[UR10][R10.64+0x2] ;  /* 0x0000020a0a163981 */ /* 0x000f62000c1e1100 */
[----:B--2---:R-:W-:-:S02]  /*1270*/  IMAD.IADD R21, R21, 0x1, R8 ;  /* 0x0000000115157824 */ /* 0x004fc400078e0208 */
[----:B---3--:R-:W-:Y:S02]  /*1280*/  IMAD.IADD R23, R23, 0x1, R14 ;  /* 0x0000000117177824 */ /* 0x008fe400078e020e */
[----:B----4-:R-:W-:Y:S01]  /*1290*/  IMAD.IADD R9, R9, 0x1, R16 ;  /* 0x0000000109097824 */ /* 0x010fe200078e0210 */
[----:B-----5:R-:W-:Y:S01]  /*12a0*/  @P3 IADD3 R21, PT, PT, R21, R18, RZ ;  /* 0x0000001215153210 */ /* 0x020fe20007ffe0ff */
[----:B------:R-:W-:Y:S02]  /*12b0*/  @P3 IMAD.IADD R23, R23, 0x1, R20 ;  /* 0x0000000117173824 */ /* 0x000fe400078e0214 */
[----:B------:R-:W-:-:S07]  /*12c0*/  @P3 IMAD.IADD R9, R9, 0x1, R22 ;  /* 0x0000000109093824 */ /* 0x000fce00078e0216 */
.L_x_7:
[----:B------:R-:W-:Y:S05]  /*12d0*/  @P2 BRA `(.L_x_10) ;  /* 0xfffffff000ac2947 */ /* 0x000fea000383ffff */
[----:B------:R-:W-:Y:S02]  /*12e0*/  I2FP.F32.S32 R4, R21 ;  /* 0x0000001500047245 */ /* 0x000fe40000201400 */
[----:B------:R-:W-:Y:S02]  /*12f0*/  I2FP.F32.S32 R6, R23 ;  /* 0x0000001700067245 */ /* 0x000fe40000201400 */
[----:B------:R-:W-:-:S07]  /*1300*/  I2FP.F32.S32 R9, R9 ;  /* 0x0000000900097245 */ /* 0x000fce0000201400 */
.L_x_4:
[----:B------:R-:W-:Y:S01]  /*1310*/  BAR.SYNC.DEFER_BLOCKING 0x0 ;  /* 0x0000000000007b1d */ /* 0x000fe20000010000 */
[----:B------:R-:W-:-:S13]  /*1320*/  ISETP.GE.AND P0, PT, R2, 0x1, PT ;  /* 0x000000010200780c */ /* 0x000fda0003f06270 */
[----:B------:R-:W-:Y:S05]  /*1330*/  @!P0 EXIT ;  /* 0x000000000000894d */ /* 0x000fea0003800000 */
[----:B------:R-:W-:Y:S01]  /*1340*/  IMAD R3, R2, R2, RZ ;  /* 0x0000000202037224 */ /* 0x000fe200078e02ff */
[----:B------:R-:W-:Y:S04]  /*1350*/  BSSY.RECONVERGENT B0, `(.L_x_11) ;  /* 0x000000e000007945 */ /* 0x000fe80003800200 */
[----:B------:R-:W-:-:S04]  /*1360*/  I2FP.F32.U32 R3, R3 ;  /* 0x0000000300037245 */ /* 0x000fc80000201000 */
[----:B------:R-:W0:Y:S08]  /*1370*/  MUFU.RCP R2, R3 ;  /* 0x0000000300027308 */ /* 0x000e300000001000 */
[----:B------:R-:W1:Y:S01]  /*1380*/  FCHK P0, R4, R3 ;  /* 0x0000000304007302 */ /* 0x000e620000000000 */
[----:B0-----:R-:W-:-:S04]  /*1390*/  FFMA R5, -R3, R2, 1 ;  /* 0x3f80000003057423 */ /* 0x001fc80000000102 */
[----:B------:R-:W-:-:S04]  /*13a0*/  FFMA R2, R2, R5, R2 ;  /* 0x0000000502027223 */ /* 0x000fc80000000002 */
[----:B------:R-:W-:-:S04]  /*13b0*/  FFMA R5, R2, R4, RZ ;  /* 0x0000000402057223 */ /* 0x000fc800000000ff */
[----:B------:R-:W-:-:S04]  /*13c0*/  FFMA R8, -R3, R5, R4 ;  /* 0x0000000503087223 */ /* 0x000fc80000000104 */
[----:B------:R-:W-:Y:S01]  /*13d0*/  FFMA R5, R2, R8, R5 ;  /* 0x0000000802057223 */ /* 0x000fe20000000005 */
[----:B-1----:R-:W-:Y:S06]  /*13e0*/  @!P0 BRA `(.L_x_12) ;  /* 0x0000000000108947 */ /* 0x002fec0003800000 */
[----:B------:R-:W-:Y:S01]  /*13f0*/  IMAD.MOV.U32 R2, RZ, RZ, R4 ;  /* 0x000000ffff027224 */ /* 0x000fe200078e0004 */
[----:B------:R-:W-:-:S07]  /*1400*/  MOV R8, 0x1420 ;  /* 0x0000142000087802 */ /* 0x000fce0000000f00 */
[----:B------:R-:W-:Y:S05]  /*1410*/  CALL.REL.NOINC `($__internal_0_$__cuda_sm3x_div_rn_noftz_f32_slowpath) ;  /* 0x0000000800287944 */ /* 0x000fea0003c00000 */
[----:B------:R-:W-:-:S07]  /*1420*/  MOV R5, R2 ;  /* 0x0000000200057202 */ /* 0x000fce0000000f00 */
.L_x_12:
[----:B------:R-:W-:Y:S05]  /*1430*/  BSYNC.RECONVERGENT B0 ;  /* 0x0000000000007941 */ /* 0x000fea0003800200 */
.L_x_11:
[----:B------:R-:W0:Y:S01]  /*1440*/  MUFU.RCP R2, R3 ;  /* 0x0000000300027308 */ /* 0x000e220000001000 */
[----:B------:R-:W-:Y:S07]  /*1450*/  BSSY.RECONVERGENT B0, `(.L_x_13) ;  /* 0x000000d000007945 */ /* 0x000fee0003800200 */
[----:B------:R-:W1:Y:S08]  /*1460*/  FCHK P0, R6, R3 ;  /* 0x0000000306007302 */ /* 0x000e700000000000 */
[----:B------:R2:W3:Y:S01]  /*1470*/  F2I.U32.TRUNC.NTZ R4, R5 ;  /* 0x0000000500047305 */ /* 0x0004e2000020f000 */
[----:B0-----:R-:W-:-:S04]  /*1480*/  FFMA R7, -R3, R2, 1 ;  /* 0x3f80000003077423 */ /* 0x001fc80000000102 */
[----:B------:R-:W-:-:S04]  /*1490*/  FFMA R2, R2, R7, R2 ;  /* 0x0000000702027223 */ /* 0x000fc80000000002 */
[----:B------:R-:W-:-:S04]  /*14a0*/  FFMA R7, R2, R6, RZ ;  /* 0x0000000602077223 */ /* 0x000fc800000000ff */
[----:B------:R-:W-:-:S04]  /*14b0*/  FFMA R8, -R3, R7, R6 ;  /* 0x0000000703087223 */ /* 0x000fc80000000106 */
[----:B------:R-:W-:Y:S01]  /*14c0*/  FFMA R7, R2, R8, R7 ;  /* 0x0000000802077223 */ /* 0x000fe20000000007 */
[----:B-123--:R-:W-:Y:S06]  /*14d0*/  @!P0 BRA `(.L_x_14) ;  /* 0x0000000000108947 */ /* 0x00efec0003800000 */
[----:B------:R-:W-:Y:S01]  /*14e0*/  IMAD.MOV.U32 R2, RZ, RZ, R6 ;  /* 0x000000ffff027224 */ /* 0x000fe200078e0006 */
[----:B------:R-:W-:-:S07]  /*14f0*/  MOV R8, 0x1510 ;  /* 0x0000151000087802 */ /* 0x000fce0000000f00 */
[----:B------:R-:W-:Y:S05]  /*1500*/  CALL.REL.NOINC `($__internal_0_$__cuda_sm3x_div_rn_noftz_f32_slowpath) ;  /* 0x0000000400ec7944 */ /* 0x000fea0003c00000 */
[----:B------:R-:W-:-:S07]  /*1510*/  IMAD.MOV.U32 R7, RZ, RZ, R2 ;  /* 0x000000ffff077224 */ /* 0x000fce00078e0002 */
.L_x_14:
[----:B------:R-:W-:Y:S05]  /*1520*/  BSYNC.RECONVERGENT B0 ;  /* 0x0000000000007941 */ /* 0x000fea0003800200 */
.L_x_13:
        /* <DEDUP_REMOVED lines=13> */
.L_x_16:
[----:B------:R-:W-:Y:S05]  /*1600*/  BSYNC.RECONVERGENT B0 ;  /* 0x0000000000007941 */ /* 0x000fea0003800200 */
.L_x_15:
[----:B------:R-:W0:Y:S01]  /*1610*/  LDCU UR4, c[0x0][0x390] ;  /* 0x00007200ff0477ac */ /* 0x000e220008000800 */
[----:B------:R-:W1:Y:S01]  /*1620*/  F2I.U32.TRUNC.NTZ R2, R2 ;  /* 0x0000000200027305 */ /* 0x000e62000020f000 */
[----:B0-----:R-:W-:Y:S02]  /*1630*/  ULOP3.LUT UR9, UR4, 0x7, URZ, 0xc0, !UPT ;  /* 0x0000000704097892 */ /* 0x001fe4000f8ec0ff */
[----:B------:R-:W-:Y:S02]  /*1640*/  ULOP3.LUT UR6, UR4, 0x7ffffff8, URZ, 0xc0, !UPT ;  /* 0x7ffffff804067892 */ /* 0x000fe4000f8ec0ff */
[----:B------:R-:W-:Y:S02]  /*1650*/  UIADD3 UR5, UPT, UPT, UR9, -0x1, URZ ;  /* 0xffffffff09057890 */ /* 0x000fe4000fffe0ff */
[----:B------:R-:W-:Y:S02]  /*1660*/  ULOP3.LUT UR8, UR4, 0x3, URZ, 0xc0, !UPT ;  /* 0x0000000304087892 */ /* 0x000fe4000f8ec0ff */
[----:B------:R-:W-:-:S02]  /*1670*/  UIADD3 UR7, UPT, UPT, -UR6, URZ, URZ ;  /* 0x000000ff06077290 */ /* 0x000fc4000fffe1ff */
[----:B------:R-:W-:Y:S01]  /*1680*/  UISETP.GE.U32.AND UP1, UPT, UR5, 0x3, UPT ;  /* 0x000000030500788c */ /* 0x000fe2000bf26070 */
[----:B-1----:R-:W-:-:S10]  /*1690*/  UMOV UR4, URZ ;  /* 0x000000ff00047c82 */ /* 0x002fd40008000000 */
.L_x_22:
[----:B0-----:R-:W0:Y:S01]  /*16a0*/  LDCU UR12, c[0x0][0x390] ;  /* 0x00007200ff0c77ac */ /* 0x001e220008000800 */
[----:B------:R-:W-:Y:S01]  /*16b0*/  IADD3 R3, PT, PT, R0, UR4, RZ ;  /* 0x0000000400037c10 */ /* 0x000fe2000fffe0ff */
[----:B------:R-:W-:Y:S01]  /*16c0*/  UIADD3 UR4, UPT, UPT, UR4, 0x1, URZ ;  /* 0x0000000104047890 */ /* 0x000fe2000fffe0ff */
[----:B------:R-:W-:Y:S01]  /*16d0*/  UMOV UR5, URZ ;  /* 0x000000ff00057c82 */ /* 0x000fe20008000000 */
[----:B0-----:R-:W-:Y:S02]  /*16e0*/  UISETP.GE.U32.AND UP2, UPT, UR12, 0x8, UPT ;  /* 0x000000080c00788c */ /* 0x001fe4000bf46070 */
[----:B------:R-:W-:-:S07]  /*16f0*/  UISETP.NE.AND UP0, UPT, UR4, UR12, UPT ;  /* 0x0000000c0400728c */ /* 0x000fce000bf05270 */
[----:B-123--:R-:W-:Y:S05]  /*1700*/  BRA.U !UP2, `(.L_x_17) ;  /* 0x000000010aa47547 */ /* 0x00efea000b800000 */
[----:B------:R-:W0:Y:S01]  /*1710*/  LDC R23, c[0x0][0x38c] ;  /* 0x0000e300ff177b82 */ /* 0x000e220000000800 */
[----:B------:R-:W-:Y:S01]  /*1720*/  IMAD.MOV.U32 R21, RZ, RZ, R3 ;  /* 0x000000ffff157224 */ /* 0x000fe200078e0003 */
[----:B------:R-:W-:-:S06]  /*1730*/  UMOV UR5, UR7 ;  /* 0x0000000700057c82 */ /* 0x000fcc0008000000 */
[----:B------:R-:W1:Y:S02]  /*1740*/  LDC.64 R6, c[0x0][0x380] ;  /* 0x0000e000ff067b82 */ /* 0x000e640000000a00 */
.L_x_18:
[----:B-12---:R-:W-:Y:S01]  /*1750*/  IMAD.WIDE R10, R21, 0x3, R6 ;  /* 0x00000003150a7825 */ /* 0x006fe200078e0206 */
[----:B------:R-:W-:-:S03]  /*1760*/  UIADD3 UR5, UPT, UPT, UR5, 0x8, URZ ;  /* 0x0000000805057890 */ /* 0x000fc6000fffe0ff */
[C---:B0-----:R-:W-:Y:S01]  /*1770*/  IMAD R21, R23.reuse, 0x8, R21 ;  /* 0x0000000817157824 */ /* 0x041fe200078e0215 */
[----:B------:R-:W-:Y:S01]  /*1780*/  STG.E.U8 desc[UR10][R10.64], R4 ;  /* 0x000000040a007986 */ /* 0x000fe2000c10110a */
[C---:B------:R-:W-:Y:S01]  /*1790*/  IMAD.WIDE R12, R23.reuse, 0x3, R10 ;  /* 0x00000003170c7825 */ /* 0x040fe200078e020a */
[----:B------:R-:W-:Y:S02]  /*17a0*/  UISETP.NE.AND UP2, UPT, UR5, URZ, UPT ;  /* 0x000000ff0500728c */ /* 0x000fe4000bf45270 */
[----:B------:R-:W-:Y:S01]  /*17b0*/  STG.E.U8 desc[UR10][R10.64+0x1], R5 ;  /* 0x000001050a007986 */ /* 0x000fe2000c10110a */
[----:B------:R-:W-:-:S03]  /*17c0*/  IMAD.WIDE R14, R23, 0x3, R12 ;  /* 0x00000003170e7825 */ /* 0x000fc600078e020c */
[----:B------:R0:W-:Y:S04]  /*17d0*/  STG.E.U8 desc[UR10][R10.64+0x2], R2 ;  /* 0x000002020a007986 */ /* 0x0001e8000c10110a */
[----:B------:R-:W-:Y:S01]  /*17e0*/  STG.E.U8 desc[UR10][R12.64], R4 ;  /* 0x000000040c007986 */ /* 0x000fe2000c10110a */
[----:B------:R-:W-:-:S03]  /*17f0*/  IMAD.WIDE R16, R23, 0x3, R14 ;  /* 0x0000000317107825 */ /* 0x000fc600078e020e */
[----:B------:R-:W-:Y:S01]  /*1800*/  STG.E.U8 desc[UR10][R12.64+0x1], R5 ;  /* 0x000001050c007986 */ /* 0x000fe2000c10110a */
[----:B------:R-:W-:-:S03]  /*1810*/  IMAD.WIDE R8, R23, 0x3, R16 ;  /* 0x0000000317087825 */ /* 0x000fc600078e0210 */
[----:B------:R1:W-:Y:S04]  /*1820*/  STG.E.U8 desc[UR10][R12.64+0x2], R2 ;  /* 0x000002020c007986 */ /* 0x0003e8000c10110a */
[----:B------:R2:W-:Y:S01]  /*1830*/  STG.E.U8 desc[UR10][R14.64], R4 ;  /* 0x000000040e007986 */ /* 0x0005e2000c10110a */
[----:B------:R-:W-:-:S03]  /*1840*/  IMAD.WIDE R18, R23, 0x3, R8 ;  /* 0x0000000317127825 */ /* 0x000fc600078e0208 */
[----:B------:R2:W-:Y:S01]  /*1850*/  STG.E.U8 desc[UR10][R14.64+0x1], R5 ;  /* 0x000001050e007986 */ /* 0x0005e2000c10110a */
[----:B0-----:R-:W-:-:S03]  /*1860*/  IMAD.WIDE R10, R23, 0x3, R18 ;  /* 0x00000003170a7825 */ /* 0x001fc600078e0212 */
[----:B------:R2:W-:Y:S04]  /*1870*/  STG.E.U8 desc[UR10][R14.64+0x2], R2 ;  /* 0x000002020e007986 */ /* 0x0005e8000c10110a */
[----:B------:R2:W-:Y:S01]  /*1880*/  STG.E.U8 desc[UR10][R16.64], R4 ;  /* 0x0000000410007986 */ /* 0x0005e2000c10110a */
[----:B-1----:R-:W-:-:S03]  /*1890*/  IMAD.WIDE R12, R23, 0x3, R10 ;  /* 0x00000003170c7825 */ /* 0x002fc600078e020a */
[----:B------:R2:W-:Y:S04]  /*18a0*/  STG.E.U8 desc[UR10][R16.64+0x1], R5 ;  /* 0x0000010510007986 */ /* 0x0005e8000c10110a */
        /* <DEDUP_REMOVED lines=12> */
[----:B------:R2:W-:Y:S01]  /*1970*/  STG.E.U8 desc[UR10][R12.64+0x2], R2 ;  /* 0x000002020c007986 */ /* 0x0005e2000c10110a */
[----:B------:R-:W-:Y:S05]  /*1980*/  BRA.U UP2, `(.L_x_18) ;  /* 0xfffffffd02707547 */ /* 0x000fea000b83ffff */
[----:B------:R-:W-:-:S05]  /*1990*/  UMOV UR5, UR6 ;  /* 0x0000000600057c82 */ /* 0x000fca0008000000 */
.L_x_17:
[----:B------:R-:W-:-:S09]  /*19a0*/  UISETP.NE.AND UP2, UPT, UR9, URZ, UPT ;  /* 0x000000ff0900728c */ /* 0x000fd2000bf45270 */
[----:B------:R-:W-:Y:S05]  /*19b0*/  BRA.U !UP2, `(.L_x_19) ;  /* 0x000000010ab87547 */ /* 0x000fea000b800000 */
[----:B------:R-:W-:Y:S01]  /*19c0*/  UISETP.NE.AND UP2, UPT, UR8, URZ, UPT ;  /* 0x000000ff0800728c */ /* 0x000fe2000bf45270 */
[----:B------:R-:W-:Y:S10]  /*19d0*/  BRA.U !UP1, `(.L_x_20) ;  /* 0x0000000109507547 */ /* 0x000ff4000b800000 */
[----:B--2---:R-:W0:Y:S08]  /*19e0*/  LDC R13, c[0x0][0x38c] ;  /* 0x0000e300ff0d7b82 */ /* 0x004e300000000800 */
[----:B------:R-:W1:Y:S01]  /*19f0*/  LDC.64 R6, c[0x0][0x380] ;  /* 0x0000e000ff067b82 */ /* 0x000e620000000a00 */
[----:B0-----:R-:W-:Y:S01]  /*1a00*/  IMAD R9, R13, UR5, R3 ;  /* 0x000000050d097c24 */ /* 0x001fe2000f8e0203 */
[----:B------:R-:W-:-:S03]  /*1a10*/  UIADD3 UR5, UPT, UPT, UR5, 0x4, URZ ;  /* 0x0000000405057890 */ /* 0x000fc6000fffe0ff */
[----:B-1----:R-:W-:-:S05]  /*1a20*/  IMAD.WIDE R6, R9, 0x3, R6 ;  /* 0x0000000309067825 */ /* 0x002fca00078e0206 */
[----:B------:R0:W-:Y:S01]  /*1a30*/  STG.E.U8 desc[UR10][R6.64], R4 ;  /* 0x0000000406007986 */ /* 0x0001e2000c10110a */
[----:B------:R-:W-:-:S03]  /*1a40*/  IMAD.WIDE R8, R13, 0x3, R6 ;  /* 0x000000030d087825 */ /* 0x000fc600078e0206 */
[----:B------:R0:W-:Y:S01]  /*1a50*/  STG.E.U8 desc[UR10][R6.64+0x1], R5 ;  /* 0x0000010506007986 */ /* 0x0001e2000c10110a */
[----:B------:R-:W-:-:S03]  /*1a60*/  IMAD.WIDE R10, R13, 0x3, R8 ;  /* 0x000000030d0a7825 */ /* 0x000fc600078e0208 */
[----:B------:R0:W-:Y:S04]  /*1a70*/  STG.E.U8 desc[UR10][R6.64+0x2], R2 ;  /* 0x0000020206007986 */ /* 0x0001e8000c10110a */
[----:B------:R0:W-:Y:S01]  /*1a80*/  STG.E.U8 desc[UR10][R8.64], R4 ;  /* 0x0000000408007986 */ /* 0x0001e2000c10110a */
[----:B------:R-:W-:-:S03]  /*1a90*/  IMAD.WIDE R12, R13, 0x3, R10 ;  /* 0x000000030d0c7825 */ /* 0x000fc600078e020a */
[----:B------:R0:W-:Y:S04]  /*1aa0*/  STG.E.U8 desc[UR10][R8.64+0x1], R5 ;  /* 0x0000010508007986 */ /* 0x0001e8000c10110a */
[----:B------:R0:W-:Y:S04]  /*1ab0*/  STG.E.U8 desc[UR10][R8.64+0x2], R2 ;  /* 0x0000020208007986 */ /* 0x0001e8000c10110a */
[----:B------:R0:W-:Y:S04]  /*1ac0*/  STG.E.U8 desc[UR10][R10.64], R4 ;  /* 0x000000040a007986 */ /* 0x0001e8000c10110a */
[----:B------:R0:W-:Y:S04]  /*1ad0*/  STG.E.U8 desc[UR10][R10.64+0x1], R5 ;  /* 0x000001050a007986 */ /* 0x0001e8000c10110a */
[----:B------:R0:W-:Y:S04]  /*1ae0*/  STG.E.U8 desc[UR10][R10.64+0x2], R2 ;  /* 0x000002020a007986 */ /* 0x0001e8000c10110a */
[----:B------:R0:W-:Y:S04]  /*1af0*/  STG.E.U8 desc[UR10][R12.64], R4 ;  /* 0x000000040c007986 */ /* 0x0001e8000c10110a */
[----:B------:R0:W-:Y:S04]  /*1b00*/  STG.E.U8 desc[UR10][R12.64+0x1], R5 ;  /* 0x000001050c007986 */ /* 0x0001e8000c10110a */
[----:B------:R0:W-:Y:S02]  /*1b10*/  STG.E.U8 desc[UR10][R12.64+0x2], R2 ;  /* 0x000002020c007986 */ /* 0x0001e4000c10110a */
.L_x_20:
[----:B------:R-:W-:Y:S05]  /*1b20*/  BRA.U !UP2, `(.L_x_19) ;  /* 0x000000010a5c7547 */ /* 0x000fea000b800000 */
[----:B------:R-:W-:Y:S02]  /*1b30*/  UISETP.NE.AND UP3, UPT, UR8, 0x1, UPT ;  /* 0x000000010800788c */ /* 0x000fe4000bf65270 */
[----:B------:R-:W-:-:S07]  /*1b40*/  ULOP3.LUT UP2, URZ, UR12, 0x1, URZ, 0xc0, !UPT ;  /* 0x000000010cff7892 */ /* 0x000fce000f84c0ff */
[----:B------:R-:W-:Y:S05]  /*1b50*/  BRA.U !UP3, `(.L_x_21) ;  /* 0x000000010b307547 */ /* 0x000fea000b800000 */
[----:B0-2---:R-:W0:Y:S08]  /*1b60*/  LDC R8, c[0x0][0x38c] ;  /* 0x0000e300ff087b82 */ /* 0x005e300000000800 */
[----:B------:R-:W1:Y:S01]  /*1b70*/  LDC.64 R6, c[0x0][0x380] ;  /* 0x0000e000ff067b82 */ /* 0x000e620000000a00 */
[----:B0-----:R-:W-:Y:S01]  /*1b80*/  IMAD R9, R8, UR5, R3 ;  /* 0x0000000508097c24 */ /* 0x001fe2000f8e0203 */
[----:B------:R-:W-:-:S03]  /*1b90*/  UIADD3 UR5, UPT, UPT, UR5, 0x2, URZ ;  /* 0x0000000205057890 */ /* 0x000fc6000fffe0ff */
[----:B-1----:R-:W-:-:S05]  /*1ba0*/  IMAD.WIDE R6, R9, 0x3, R6 ;  /* 0x0000000309067825 */ /* 0x002fca00078e0206 */
[----:B------:R1:W-:Y:S01]  /*1bb0*/  STG.E.U8 desc[UR10][R6.64], R4 ;  /* 0x0000000406007986 */ /* 0x0003e2000c10110a */
[----:B------:R-:W-:-:S03]  /*1bc0*/  IMAD.WIDE R8, R8, 0x3, R6 ;  /* 0x0000000308087825 */ /* 0x000fc600078e0206 */
[----:B------:R1:W-:Y:S04]  /*1bd0*/  STG.E.U8 desc[UR10][R6.64+0x1], R5 ;  /* 0x0000010506007986 */ /* 0x0003e8000c10110a */
[----:B------:R1:W-:Y:S04]  /*1be0*/  STG.E.U8 desc[UR10][R6.64+0x2], R2 ;  /* 0x0000020206007986 */ /* 0x0003e8000c10110a */
[----:B------:R1:W-:Y:S04]  /*1bf0*/  STG.E.U8 desc[UR10][R8.64], R4 ;  /* 0x0000000408007986 */ /* 0x0003e8000c10110a */
[----:B------:R1:W-:Y:S04]  /*1c00*/  STG.E.U8 desc[UR10][R8.64+0x1], R5 ;  /* 0x0000010508007986 */ /* 0x0003e8000c10110a */
[----:B------:R1:W-:Y:S02]  /*1c10*/  STG.E.U8 desc[UR10][R8.64+0x2], R2 ;  /* 0x0000020208007986 */ /* 0x0003e4000c10110a */
.L_x_21:
[----:B------:R-:W-:Y:S05]  /*1c20*/  BRA.U !UP2, `(.L_x_19) ;  /* 0x000000010a1c7547 */ /* 0x000fea000b800000 */
[----:B012---:R-:W0:Y:S08]  /*1c30*/  LDC R8, c[0x0][0x38c] ;  /* 0x0000e300ff087b82 */ /* 0x007e300000000800 */
[----:B------:R-:W1:Y:S01]  /*1c40*/  LDC.64 R6, c[0x0][0x380] ;  /* 0x0000e000ff067b82 */ /* 0x000e620000000a00 */
[----:B0-----:R-:W-:-:S04]  /*1c50*/  IMAD R3, R8, UR5, R3 ;  /* 0x0000000508037c24 */ /* 0x001fc8000f8e0203 */
[----:B-1----:R-:W-:-:S05]  /*1c60*/  IMAD.WIDE R6, R3, 0x3, R6 ;  /* 0x0000000303067825 */ /* 0x002fca00078e0206 */
[----:B------:R3:W-:Y:S04]  /*1c70*/  STG.E.U8 desc[UR10][R6.64], R4 ;  /* 0x0000000406007986 */ /* 0x0007e8000c10110a */
[----:B------:R3:W-:Y:S04]  /*1c80*/  STG.E.U8 desc[UR10][R6.64+0x1], R5 ;  /* 0x0000010506007986 */ /* 0x0007e8000c10110a */
[----:B------:R3:W-:Y:S02]  /*1c90*/  STG.E.U8 desc[UR10][R6.64+0x2], R2 ;  /* 0x0000020206007986 */ /* 0x0007e4000c10110a */
.L_x_19:
[----:B------:R-:W-:Y:S05]  /*1ca0*/  BRA.U UP0, `(.L_x_22) ;  /* 0xfffffff9007c7547 */ /* 0x000fea000b83ffff */
[----:B------:R-:W-:Y:S05]  /*1cb0*/  EXIT ;  /* 0x000000000000794d */ /* 0x000fea0003800000 */
        .weak           $__internal_0_$__cuda_sm3x_div_rn_noftz_f32_slowpath
        .type           $__internal_0_$__cuda_sm3x_div_rn_noftz_f32_slowpath,@function
        .size           $__internal_0_$__cuda_sm3x_div_rn_noftz_f32_slowpath,(.L_x_36 - $__internal_0_$__cuda_sm3x_div_rn_noftz_f32_slowpath)
$__internal_0_$__cuda_sm3x_div_rn_noftz_f32_slowpath:
[--C-:B------:R-:W-:Y:S01]  /*1cc0*/  SHF.R.U32.HI R10, RZ, 0x17, R3.reuse ;  /* 0x00000017ff0a7819 */ /* 0x100fe20000011603 */
[----:B------:R-:W-:Y:S01]  /*1cd0*/  BSSY.RECONVERGENT B1, `(.L_x_23) ;  /* 0x0000063000017945 */ /* 0x000fe20003800200 */
[----:B------:R-:W-:Y:S01]  /*1ce0*/  SHF.R.U32.HI R7, RZ, 0x17, R2 ;  /* 0x00000017ff077819 */ /* 0x000fe20000011602 */
[----:B------:R-:W-:Y:S01]  /*1cf0*/  IMAD.MOV.U32 R11, RZ, RZ, R3 ;  /* 0x000000ffff0b7224 */ /* 0x000fe200078e0003 */
[----:B------:R-:W-:Y:S02]  /*1d00*/  LOP3.LUT R10, R10, 0xff, RZ, 0xc0, !PT ;  /* 0x000000ff0a0a7812 */ /* 0x000fe400078ec0ff */
[----:B------:R-:W-:-:S03]  /*1d10*/  LOP3.LUT R14, R7, 0xff, RZ, 0xc0, !PT ;  /* 0x000000ff070e7812 */ /* 0x000fc600078ec0ff */
[----:B------:R-:W-:Y:S01]  /*1d20*/  VIADD R13, R10, 0xffffffff ;  /* 0xffffffff0a0d7836 */ /* 0x000fe20000000000 */
[----:B------:R-:W-:-:S04]  /*1d30*/  IADD3 R12, PT, PT, R14, -0x1, RZ ;  /* 0xffffffff0e0c7810 */ /* 0x000fc80007ffe0ff */
[----:B------:R-:W-:-:S04]  /*1d40*/  ISETP.GT.U32.AND P0, PT, R13, 0xfd, PT ;  /* 0x000000fd0d00780c */ /* 0x000fc80003f04070 */
[----:B------:R-:W-:-:S13]  /*1d50*/  ISETP.GT.U32.OR P0, PT, R12, 0xfd, P0 ;  /* 0x000000fd0c00780c */ /* 0x000fda0000704470 */
[----:B------:R-:W-:Y:S01]  /*1d60*/  @!P0 IMAD.MOV.U32 R7, RZ, RZ, RZ ;  /* 0x000000ffff078224 */ /* 0x000fe200078e00ff */
[----:B------:R-:W-:Y:S06]  /*1d70*/  @!P0 BRA `(.L_x_24) ;  /* 0x00000000005c8947 */ /* 0x000fec0003800000 */
[----:B------:R-:W-:Y:S02]  /*1d80*/  FSETP.GTU.FTZ.AND P0, PT, |R2|, +INF , PT ;  /* 0x7f8000000200780b */ /* 0x000fe40003f1c200 */
[----:B------:R-:W-:-:S04]  /*1d90*/  FSETP.GTU.FTZ.AND P1, PT, |R3|, +INF , PT ;  /* 0x7f8000000300780b */ /* 0x000fc80003f3c200 */
[----:B------:R-:W-:-:S13]  /*1da0*/  PLOP3.LUT P0, PT, P0, P1, PT, 0xf8, 0x8f ;  /* 0x00000000008f781c */ /* 0x000fda0000703f70 */
[----:B------:R-:W-:Y:S05]  /*1db0*/  @P0 BRA `(.L_x_25) ;  /* 0x00000004004c0947 */ /* 0x000fea0003800000 */
[----:B------:R-:W-:-:S13]  /*1dc0*/  LOP3.LUT P0, RZ, R11, 0x7fffffff, R2, 0xc8, !PT ;  /* 0x7fffffff0bff7812 */ /* 0x000fda000780c802 */
[----:B------:R-:W-:Y:S05]  /*1dd0*/  @!P0 BRA `(.L_x_26) ;  /* 0x00000004003c8947 */ /* 0x000fea0003800000 */
[C---:B------:R-:W-:Y:S02]  /*1de0*/  FSETP.NEU.FTZ.AND P1, PT, |R2|.reuse, +INF , PT ;  /* 0x7f8000000200780b */ /* 0x040fe40003f3d200 */
[----:B------:R-:W-:Y:S02]  /*1df0*/  FSETP.NEU.FTZ.AND P2, PT, |R3|, +INF , PT ;  /* 0x7f8000000300780b */ /* 0x000fe40003f5d200 */
[----:B------:R-:W-:-:S11]  /*1e00*/  FSETP.NEU.FTZ.AND P0, PT, |R2|, +INF , PT ;  /* 0x7f8000000200780b */ /* 0x000fd60003f1d200 */
[----:B------:R-:W-:Y:S05]  /*1e10*/  @!P2 BRA !P1, `(.L_x_26) ;  /* 0x00000004002ca947 */ /* 0x000fea0004800000 */
[----:B------:R-:W-:-:S04]  /*1e20*/  LOP3.LUT P1, RZ, R2, 0x7fffffff, RZ, 0xc0, !PT ;  /* 0x7fffffff02ff7812 */ /* 0x000fc8000782c0ff */
[----:B------:R-:W-:-:S13]  /*1e30*/  PLOP3.LUT P1, PT, P2, P1, PT, 0x2f, 0xf2 ;  /* 0x0000000000f2781c */ /* 0x000fda0001722577 */
[----:B------:R-:W-:Y:S05]  /*1e40*/  @P1 BRA `(.L_x_27) ;  /* 0x0000000400181947 */ /* 0x000fea0003800000 */
[----:B------:R-:W-:-:S04]  /*1e50*/  LOP3.LUT P1, RZ, R11, 0x7fffffff, RZ, 0xc0, !PT ;  /* 0x7fffffff0bff7812 */ /* 0x000fc8000782c0ff */
[----:B------:R-:W-:-:S13]  /*1e60*/  PLOP3.LUT P0, PT, P0, P1, PT, 0x2f, 0xf2 ;  /* 0x0000000000f2781c */ /* 0x000fda0000702577 */
[----:B------:R-:W-:Y:S05]  /*1e70*/  @P0 BRA `(.L_x_28) ;  /* 0x0000000400000947 */ /* 0x000fea0003800000 */
[----:B------:R-:W-:Y:S02]  /*1e80*/  ISETP.GE.AND P0, PT, R12, RZ, PT ;  /* 0x000000ff0c00720c */ /* 0x000fe40003f06270 */
[----:B------:R-:W-:-:S11]  /*1e90*/  ISETP.GE.AND P1, PT, R13, RZ, PT ;  /* 0x000000ff0d00720c */ /* 0x000fd60003f26270 */
[----:B------:R-:W-:Y:S01]  /*1ea0*/  @P0 IMAD.MOV.U32 R7, RZ, RZ, RZ ;  /* 0x000000ffff070224 */ /* 0x000fe200078e00ff */
[----:B------:R-:W-:Y:S01]  /*1eb0*/  @!P0 MOV R7, 0xffffffc0 ;  /* 0xffffffc000078802 */ /* 0x000fe20000000f00 */
[----:B------:R-:W-:Y:S01]  /*1ec0*/  @!P0 FFMA R2, R2, 1.84467440737095516160e+19, RZ ;  /* 0x5f80000002028823 */ /* 0x000fe200000000ff */
[----:B------:R-:W-:-:S03]  /*1ed0*/  @!P1 FFMA R11, R3, 1.84467440737095516160e+19, RZ ;  /* 0x5f800000030b9823 */ /* 0x000fc600000000ff */
[----:B------:R-:W-:-:S07]  /*1ee0*/  @!P1 VIADD R7, R7, 0x40 ;  /* 0x0000004007079836 */ /* 0x000fce0000000000 */
.L_x_24:
[----:B------:R-:W-:Y:S01]  /*1ef0*/  LEA R12, R10, 0xc0800000, 0x17 ;  /* 0xc08000000a0c7811 */ /* 0x000fe200078eb8ff */
[----:B------:R-:W-:Y:S04]  /*1f00*/  BSSY.RECONVERGENT B2, `(.L_x_29) ;  /* 0x0000036000027945 */ /* 0x000fe80003800200 */
[----:B------:R-:W-:Y:S02]  /*1f10*/  IMAD.IADD R12, R11, 0x1, -R12 ;  /* 0x000000010b0c7824 */ /* 0x000fe400078e0a0c */
[----:B------:R-:W-:Y:S02]  /*1f20*/  VIADD R11, R14, 0xffffff81 ;  /* 0xffffff810e0b7836 */ /* 0x000fe40000000000 */
[----:B------:R0:W1:Y:S01]  /*1f30*/  MUFU.RCP R13, R12 ;  /* 0x0000000c000d7308 */ /* 0x0000620000001000 */
[----:B------:R-:W-:Y:S01]  /*1f40*/  FADD.FTZ R15, -R12, -RZ ;  /* 0x800000ff0c0f7221 */ /* 0x000fe20000010100 */
[C---:B------:R-:W-:Y:S01]  /*1f50*/  IMAD R2, R11.reuse, -0x800000, R2 ;  /* 0xff8000000b027824 */ /* 0x040fe200078e0202 */
[----:B0-----:R-:W-:-:S04]  /*1f60*/  IADD3 R12, PT, PT, R11, 0x7f, -R10 ;  /* 0x0000007f0b0c7810 */ /* 0x001fc80007ffe80a */
[----:B------:R-:W-:Y:S01]  /*1f70*/  IADD3 R7, PT, PT, R12, R7, RZ ;  /* 0x000000070c077210 */ /* 0x000fe20007ffe0ff */
[----:B-1----:R-:W-:-:S04]  /*1f80*/  FFMA R14, R13, R15, 1 ;  /* 0x3f8000000d0e7423 */ /* 0x002fc8000000000f */
[----:B------:R-:W-:-:S04]  /*1f90*/  FFMA R16, R13, R14, R13 ;  /* 0x0000000e0d107223 */ /* 0x000fc8000000000d */
[----:B------:R-:W-:-:S04]  /*1fa0*/  FFMA R13, R2, R16, RZ ;  /* 0x00000010020d7223 */ /* 0x000fc800000000ff */
[----:B------:R-:W-:-:S04]  /*1fb0*/  FFMA R14, R15, R13, R2 ;  /* 0x0000000d0f0e7223 */ /* 0x000fc80000000002 */
[----:B------:R-:W-:-:S04]  /*1fc0*/  FFMA R13, R16, R14, R13 ;  /* 0x0000000e100d7223 */ /* 0x000fc8000000000d */
[----:B------:R-:W-:-:S04]  /*1fd0*/  FFMA R14, R15, R13, R2 ;  /* 0x0000000d0f0e7223 */ /* 0x000fc80000000002 */
[----:B------:R-:W-:-:S05]  /*1fe0*/  FFMA R2, R16, R14, R13 ;  /* 0x0000000e10027223 */ /* 0x000fca000000000d */
[----:B------:R-:W-:-:S04]  /*1ff0*/  SHF.R.U32.HI R10, RZ, 0x17, R2 ;  /* 0x00000017ff0a7819 */ /* 0x000fc80000011602 */
[----:B------:R-:W-:-:S05]  /*2000*/  LOP3.LUT R10, R10, 0xff, RZ, 0xc0, !PT ;  /* 0x000000ff0a0a7812 */ /* 0x000fca00078ec0ff */
[----:B------:R-:W-:-:S04]  /*2010*/  IMAD.IADD R15, R10, 0x1, R7 ;  /* 0x000000010a0f7824 */ /* 0x000fc800078e0207 */
[----:B------:R-:W-:-:S05]  /*2020*/  VIADD R10, R15, 0xffffffff ;  /* 0xffffffff0f0a7836 */ /* 0x000fca0000000000 */
[----:B------:R-:W-:-:S13]  /*2030*/  ISETP.GE.U32.AND P0, PT, R10, 0xfe, PT ;  /* 0x000000fe0a00780c */ /* 0x000fda0003f06070 */
[----:B------:R-:W-:Y:S05]  /*2040*/  @!P0 BRA `(.L_x_30) ;  /* 0x0000000000808947 */ /* 0x000fea0003800000 */
[----:B------:R-:W-:-:S13]  /*2050*/  ISETP.GT.AND P0, PT, R15, 0xfe, PT ;  /* 0x000000fe0f00780c */ /* 0x000fda0003f04270 */
[----:B------:R-:W-:Y:S05]  /*2060*/  @P0 BRA `(.L_x_31) ;  /* 0x00000000006c0947 */ /* 0x000fea0003800000 */
[----:B------:R-:W-:-:S13]  /*2070*/  ISETP.GE.AND P0, PT, R15, 0x1, PT ;  /* 0x000000010f00780c */ /* 0x000fda0003f06270 */
[----:B------:R-:W-:Y:S05]  /*2080*/  @P0 BRA `(.L_x_32) ;  /* 0x0000000000740947 */ /* 0x000fea0003800000 */
[----:B------:R-:W-:Y:S02]  /*2090*/  ISETP.GE.AND P0, PT, R15, -0x18, PT ;  /* 0xffffffe80f00780c */ /* 0x000fe40003f06270 */
[----:B------:R-:W-:-:S11]  /*20a0*/  LOP3.LUT R2, R2, 0x80000000, RZ, 0xc0, !PT ;  /* 0x8000000002027812 */ /* 0x000fd600078ec0ff */
[----:B------:R-:W-:Y:S05]  /*20b0*/  @!P0 BRA `(.L_x_32) ;  /* 0x0000000000688947 */ /* 0x000fea0003800000 */
[CCC-:B------:R-:W-:Y:S01]  /*20c0*/  FFMA.RZ R7, R16.reuse, R14.reuse, R13.reuse ;  /* 0x0000000e10077223 */ /* 0x1c0fe2000000c00d */
[C---:B------:R-:W-:Y:S02]  /*20d0*/  VIADD R12, R15.reuse, 0x20 ;  /* 0x000000200f0c7836 */ /* 0x040fe40000000000 */
[CCC-:B------:R-:W-:Y:S01]  /*20e0*/  FFMA.RM R10, R16.reuse, R14.reuse, R13.reuse ;  /* 0x0000000e100a7223 */ /* 0x1c0fe2000000400d */
[----:B------:R-:W-:Y:S02]  /*20f0*/  ISETP.NE.AND P2, PT, R15, RZ, PT ;  /* 0x000000ff0f00720c */ /* 0x000fe40003f45270 */
[----:B------:R-:W-:Y:S01]  /*2100*/  LOP3.LUT R11, R7, 0x7fffff, RZ, 0xc0, !PT ;  /* 0x007fffff070b7812 */ /* 0x000fe200078ec0ff */
[----:B------:R-:W-:Y:S01]  /*2110*/  FFMA.RP R7, R16, R14, R13 ;  /* 0x0000000e10077223 */ /* 0x000fe2000000800d */
[----:B------:R-:W-:Y:S02]  /*2120*/  ISETP.NE.AND P1, PT, R15, RZ, PT ;  /* 0x000000ff0f00720c */ /* 0x000fe40003f25270 */
[----:B------:R-:W-:-:S02]  /*2130*/  LOP3.LUT R11, R11, 0x800000, RZ, 0xfc, !PT ;  /* 0x008000000b0b7812 */ /* 0x000fc400078efcff */
[----:B------:R-:W-:Y:S02]  /*2140*/  IADD3 R13, PT, PT, -R15, RZ, RZ ;  /* 0x000000ff0f0d7210 */ /* 0x000fe40007ffe1ff */
[----:B------:R-:W-:Y:S02]  /*2150*/  SHF.L.U32 R12, R11, R12, RZ ;  /* 0x0000000c0b0c7219 */ /* 0x000fe400000006ff */
[----:B------:R-:W-:Y:S02]  /*2160*/  FSETP.NEU.FTZ.AND P0, PT, R7, R10, PT ;  /* 0x0000000a0700720b */ /* 0x000fe40003f1d000 */
[----:B------:R-:W-:Y:S02]  /*2170*/  SEL R10, R13, RZ, P2 ;  /* 0x000000ff0d0a7207 */ /* 0x000fe40001000000 */
[----:B------:R-:W-:Y:S02]  /*2180*/  ISETP.NE.AND P1, PT, R12, RZ, P1 ;  /* 0x000000ff0c00720c */ /* 0x000fe40000f25270 */
[----:B------:R-:W-:-:S02]  /*2190*/  SHF.R.U32.HI R10, RZ, R10, R11 ;  /* 0x0000000aff0a7219 */ /* 0x000fc4000001160b */
[----:B------:R-:W-:Y:S02]  /*21a0*/  PLOP3.LUT P0, PT, P0, P1, PT, 0xf8, 0x8f ;  /* 0x00000000008f781c */ /* 0x000fe40000703f70 */
[----:B------:R-:W-:Y:S02]  /*21b0*/  SHF.R.U32.HI R12, RZ, 0x1, R10 ;  /* 0x00000001ff0c7819 */ /* 0x000fe4000001160a */
[----:B------:R-:W-:-:S04]  /*21c0*/  SEL R7, RZ, 0x1, !P0 ;  /* 0x00000001ff077807 */ /* 0x000fc80004000000 */
[----:B------:R-:W-:-:S04]  /*21d0*/  LOP3.LUT R7, R7, 0x1, R12, 0xf8, !PT ;  /* 0x0000000107077812 */ /* 0x000fc800078ef80c */
[----:B------:R-:W-:-:S05]  /*21e0*/  LOP3.LUT R7, R7, R10, RZ, 0xc0, !PT ;  /* 0x0000000a07077212 */ /* 0x000fca00078ec0ff */
[----:B------:R-:W-:-:S05]  /*21f0*/  IMAD.IADD R7, R12, 0x1, R7 ;  /* 0x000000010c077824 */ /* 0x000fca00078e0207 */
[----:B------:R-:W-:Y:S01]  /*2200*/  LOP3.LUT R2, R7, R2, RZ, 0xfc, !PT ;  /* 0x0000000207027212 */ /* 0x000fe200078efcff */
[----:B------:R-:W-:Y:S06]  /*2210*/  BRA `(.L_x_32) ;  /* 0x0000000000107947 */ /* 0x000fec0003800000 */
.L_x_31:
[----:B------:R-:W-:-:S04]  /*2220*/  LOP3.LUT R2, R2, 0x80000000, RZ, 0xc0, !PT ;  /* 0x8000000002027812 */ /* 0x000fc800078ec0ff */
[----:B------:R-:W-:Y:S01]  /*2230*/  LOP3.LUT R2, R2, 0x7f800000, RZ, 0xfc, !PT ;  /* 0x7f80000002027812 */ /* 0x000fe200078efcff */
[----:B------:R-:W-:Y:S06]  /*2240*/  BRA `(.L_x_32) ;  /* 0x0000000000047947 */ /* 0x000fec0003800000 */
.L_x_30:
[----:B------:R-:W-:-:S07]  /*2250*/  IMAD R2, R7, 0x800000, R2 ;  /* 0x0080000007027824 */ /* 0x000fce00078e0202 */
.L_x_32:
[----:B------:R-:W-:Y:S05]  /*2260*/  BSYNC.RECONVERGENT B2 ;  /* 0x0000000000027941 */ /* 0x000fea0003800200 */
.L_x_29:
[----:B------:R-:W-:Y:S05]  /*2270*/  BRA `(.L_x_33) ;  /* 0x0000000000207947 */ /* 0x000fea0003800000 */
.L_x_28:
[----:B------:R-:W-:-:S04]  /*2280*/  LOP3.LUT R2, R11, 0x80000000, R2, 0x48, !PT ;  /* 0x800000000b027812 */ /* 0x000fc800078e4802 */
[----:B------:R-:W-:Y:S01]  /*2290*/  LOP3.LUT R2, R2, 0x7f800000, RZ, 0xfc, !PT ;  /* 0x7f80000002027812 */ /* 0x000fe200078efcff */
[----:B------:R-:W-:Y:S06]  /*22a0*/  BRA `(.L_x_33) ;  /* 0x0000000000147947 */ /* 0x000fec0003800000 */
.L_x_27:
[----:B------:R-:W-:Y:S01]  /*22b0*/  LOP3.LUT R2, R11, 0x80000000, R2, 0x48, !PT ;  /* 0x800000000b027812 */ /* 0x000fe200078e4802 */
[----:B------:R-:W-:Y:S06]  /*22c0*/  BRA `(.L_x_33) ;  /* 0x00000000000c7947 */ /* 0x000fec0003800000 */
.L_x_26:
[----:B------:R-:W0:Y:S01]  /*22d0*/  MUFU.RSQ R2, -QNAN ;  /* 0xffc0000000027908 */ /* 0x000e220000001400 */
[----:B------:R-:W-:Y:S05]  /*22e0*/  BRA `(.L_x_33) ;  /* 0x0000000000047947 */ /* 0x000fea0003800000 */
.L_x_25:
[----:B------:R-:W-:-:S07]  /*22f0*/  FADD.FTZ R2, R2, R3 ;  /* 0x0000000302027221 */ /* 0x000fce0000010000 */
.L_x_33:
[----:B------:R-:W-:Y:S05]  /*2300*/  BSYNC.RECONVERGENT B1 ;  /* 0x0000000000017941 */ /* 0x000fea0003800200 */
.L_x_23:
[----:B------:R-:W-:Y:S01]  /*2310*/  MOV R10, R8 ;  /* 0x00000008000a7202 */ /* 0x000fe20000000f00 */
[----:B------:R-:W-:-:S04]  /*2320*/  IMAD.MOV.U32 R11, RZ, RZ, 0x0 ;  /* 0x00000000ff0b7424 */ /* 0x000fc800078e00ff */
[----:B0-----:R-:W-:Y:S05]  /*2330*/  RET.REL.NODEC R10 `(_Z19cuda_image_pixelizeP6uchar3iii) ;  /* 0xffffffdc0a307950 */ /* 0x001fea0003c3ffff */
.L_x_34:
[----:B------:R-:W-:-:S00]  /*2340*/  BRA `(.L_x_34) ;  /* 0xfffffffc00fc7947 */ /* 0x000fc0000383ffff */
[----:B------:R-:W-:-:S00]  /*2350*/  NOP ;  /* 0x0000000000007918 */ /* 0x000fc00000000000 */
        /* <DEDUP_REMOVED lines=10> */
.L_x_36:


//--------------------- .text._Z18get_image_averagesP6uchar3iii --------------------------
	.section	.text._Z18get_image_averagesP6uchar3iii,"ax",@progbits
	.align	128
        .global         _Z18get_image_averagesP6uchar3iii
        .type           _Z18get_image_averagesP6uchar3iii,@function
        .size           _Z18get_image_averagesP6uchar3iii,(.L_x_38 - _Z18get_image_averagesP6uchar3iii)
        .other          _Z18get_image_averagesP6uchar3iii,@"STO_CUDA_ENTRY STV_DEFAULT"
_Z18get_image_averagesP6uchar3iii:
.text._Z18get_image_averagesP6uchar3iii:
[----:B------:R-:W-:Y:S01]  /*0000*/  LDC R1, c[0x0][0x37c] ;  /* 0x0000df00ff017b82 */ /* 0x000fe20000000800 */
[----:B------:R-:W0:Y:S07]  /*0010*/  S2R R0, SR_TID.X ;  /* 0x0000000000007919 */ /* 0x000e2e0000002100 */
[----:B------:R-:W0:Y:S01]  /*0020*/  S2UR UR6, SR_CTAID.X ;  /* 0x00000000000679c3 */ /* 0x000e220000002500 */
[----:B------:R-:W1:Y:S07]  /*0030*/  LDCU.64 UR4, c[0x0][0x358] ;  /* 0x00006b00ff0477ac */ /* 0x000e6e0008000a00 */
[----:B------:R-:W0:Y:S08]  /*0040*/  LDC R5, c[0x0][0x360] ;  /* 0x0000d800ff057b82 */ /* 0x000e300000000800 */
[----:B------:R-:W2:Y:S01]  /*0050*/  LDC.64 R2, c[0x0][0x380] ;  /* 0x0000e000ff027b82 */ /* 0x000ea20000000a00 */
[----:B0-----:R-:W-:-:S04]  /*0060*/  IMAD R5, R5, UR6, R0 ;  /* 0x0000000605057c24 */ /* 0x001fc8000f8e0200 */
[----:B--2---:R-:W-:-:S05]  /*0070*/  IMAD.WIDE.U32 R2, R5, 0x3, R2 ;  /* 0x0000000305027825 */ /* 0x004fca00078e0002 */
[----:B-1----:R-:W2:Y:S01]  /*0080*/  LDG.E.U8 R4, desc[UR4][R2.64] ;  /* 0x0000000402047981 */ /* 0x002ea2000c1e1100 */
[----:B------:R-:W2:Y:S01]  /*0090*/  LDC.64 R6, c[0x4][0x18] ;  /* 0x01000600ff067b82 */ /* 0x000ea20000000a00 */
[----:B------:R-:W-:-:S07]  /*00a0*/  HFMA2 R5, -RZ, RZ, 0, 0 ;  /* 0x00000000ff057431 */ /* 0x000fce00000001ff */
[----:B------:R-:W0:Y:S01]  /*00b0*/  LDC.64 R10, c[0x4][0x20] ;  /* 0x01000800ff0a7b82 */ /* 0x000e220000000a00 */
[----:B--2---:R-:W-:Y:S04]  /*00c0*/  REDG.E.ADD.64.STRONG.GPU desc[UR4][R6.64], R4 ;  /* 0x000000040600798e */ /* 0x004fe8000c12e504 */
[----:B------:R-:W0:Y:S01]  /*00d0*/  LDG.E.U8 R8, desc[UR4][R2.64+0x1] ;  /* 0x0000010402087981 */ /* 0x000e22000c1e1100 */
[----:B------:R-:W-:Y:S02]  /*00e0*/  HFMA2 R9, -RZ, RZ, 0, 0 ;  /* 0x00000000ff097431 */ /* 0x000fe400000001ff */
[----:B------:R-:W1:Y:S01]  /*00f0*/  LDC.64 R14, c[0x4][0x28] ;  /* 0x01000a00ff0e7b82 */ /* 0x000e620000000a00 */
[----:B------:R-:W-:Y:S02]  /*0100*/  HFMA2 R13, -RZ, RZ, 0, 0 ;  /* 0x00000000ff0d7431 */ /* 0x000fe400000001ff */
[----:B0-----:R-:W-:Y:S04]  /*0110*/  REDG.E.ADD.64.STRONG.GPU desc[UR4][R10.64], R8 ;  /* 0x000000080a00798e */ /* 0x001fe8000c12e504 */
[----:B------:R-:W1:Y:S04]  /*0120*/  LDG.E.U8 R12, desc[UR4][R2.64+0x2] ;  /* 0x00000204020c7981 */ /* 0x000e68000c1e1100 */
[----:B-1----:R-:W-:Y:S01]  /*0130*/  REDG.E.ADD.64.STRONG.GPU desc[UR4][R14.64], R12 ;  /* 0x0000000c0e00798e */ /* 0x002fe2000c12e504 */
[----:B------:R-:W-:Y:S05]  /*0140*/  EXIT ;  /* 0x000000000000794d */ /* 0x000fea0003800000 */
.L_x_35:
        /* <DEDUP_REMOVED lines=11> */
.L_x_38:


//--------------------- .nv.shared.reserved.0     --------------------------
	.section	.nv.shared.reserved.0,"aw",@nobits
	.weak		__nv_reservedSMEM_offset_0_alias
	.size		__nv_reservedSMEM_offset_0_alias, 0, 64
	.other		__nv_reservedSMEM_offset_0_alias,@"STO_CUDA_RESERVED_SHARED STV_DEFAULT"
__nv_reservedSMEM_offset_0_alias:
	.zero		0
	.zero		64


//--------------------- .nv.global                --------------------------
	.section	.nv.global,"aw",@nobits
	.align	8
.nv.global:
	.type		gpu_total_g,@object
	.size		gpu_total_g,(gpu_total_b - gpu_total_g)
gpu_total_g:
	.zero		8
	.type		gpu_total_b,@object
	.size		gpu_total_b,(gpu_total_r - gpu_total_b)
gpu_total_b:
	.zero		8
	.type		gpu_total_r,@object
	.size		gpu_total_r,(gpu_average_r - gpu_total_r)
gpu_total_r:
	.zero		8
	.type		gpu_average_r,@object
	.size		gpu_average_r,(gpu_average_b - gpu_average_r)
gpu_average_r:
	.zero		4
	.type		gpu_average_b,@object
	.size		gpu_average_b,(gpu_average_g - gpu_average_b)
gpu_average_b:
	.zero		4
	.type		gpu_average_g,@object
	.size		gpu_average_g,(.L_1 - gpu_average_g)
gpu_average_g:
	.zero		4
.L_1:


//--------------------- .nv.constant0._Z19cuda_image_pixelizeP6uchar3iii --------------------------
	.section	.nv.constant0._Z19cuda_image_pixelizeP6uchar3iii,"a",@progbits
	.sectionflags	@""
	.align	4
.nv.constant0._Z19cuda_image_pixelizeP6uchar3iii:
	.zero		916


//--------------------- .nv.constant0._Z18get_image_averagesP6uchar3iii --------------------------
	.section	.nv.constant0._Z18get_image_averagesP6uchar3iii,"a",@progbits
	.sectionflags	@""
	.align	4
.nv.constant0._Z18get_image_averagesP6uchar3iii:
	.zero		916


//--------------------- SYMBOLS --------------------------

	.type		.nv.reservedSmem.offset0,@object
	.size		.nv.reservedSmem.offset0,0x4
